//
// Generated by NVIDIA NVVM Compiler
//
// Compiler Build ID: CL-36424714
// Cuda compilation tools, release 13.0, V13.0.88
// Based on NVVM 20.0.0
//

.version 9.0
.target sm_100
.address_size 64

	// .globl	_Z10blurKernelPK6uchar4PS_iii

.visible .entry _Z10blurKernelPK6uchar4PS_iii(
	.param .u64 .ptr .align 1 _Z10blurKernelPK6uchar4PS_iii_param_0,
	.param .u64 .ptr .align 1 _Z10blurKernelPK6uchar4PS_iii_param_1,
	.param .u32 _Z10blurKernelPK6uchar4PS_iii_param_2,
	.param .u32 _Z10blurKernelPK6uchar4PS_iii_param_3,
	.param .u32 _Z10blurKernelPK6uchar4PS_iii_param_4
)
{
	.reg .pred 	%p<91>;
	.reg .b16 	%rs<91>;
	.reg .b32 	%r<189>;
	.reg .b32 	%f<225>;
	.reg .b64 	%rd<15>;

	ld.param.u64 	%rd6, [_Z10blurKernelPK6uchar4PS_iii_param_0];
	ld.param.u64 	%rd5, [_Z10blurKernelPK6uchar4PS_iii_param_1];
	ld.param.u32 	%r65, [_Z10blurKernelPK6uchar4PS_iii_param_2];
	ld.param.u32 	%r68, [_Z10blurKernelPK6uchar4PS_iii_param_3];
	ld.param.u32 	%r67, [_Z10blurKernelPK6uchar4PS_iii_param_4];
	cvta.to.global.u64 	%rd1, %rd6;
	mov.u32 	%r69, %ctaid.x;
	mov.u32 	%r70, %ntid.x;
	mov.u32 	%r71, %tid.x;
	mad.lo.s32 	%r1, %r69, %r70, %r71;
	mov.u32 	%r72, %ctaid.y;
	mov.u32 	%r73, %ntid.y;
	mov.u32 	%r74, %tid.y;
	mad.lo.s32 	%r75, %r72, %r73, %r74;
	setp.ge.s32 	%p2, %r1, %r65;
	setp.ge.s32 	%p3, %r75, %r68;
	or.pred  	%p4, %p2, %p3;
	@%p4 bra 	$L__BB0_44;
	neg.s32 	%r3, %r67;
	setp.lt.s32 	%p5, %r67, 0;
	mov.f32 	%f193, 0f00000000;
	mov.f32 	%f192, %f193;
	mov.f32 	%f191, %f193;
	mov.f32 	%f224, %f193;
	@%p5 bra 	$L__BB0_43;
	shl.b32 	%r77, %r67, 1;
	and.b32  	%r4, %r77, 6;
	and.b32  	%r5, %r67, 1;
	sub.s32 	%r6, 3, %r67;
	and.b32  	%r78, %r77, -8;
	neg.s32 	%r7, %r78;
	sub.s32 	%r8, %r1, %r67;
	mov.f32 	%f191, 0f00000000;
	mov.b32 	%r177, 0;
	mov.u32 	%r161, %r3;
	mov.f32 	%f192, %f191;
	mov.f32 	%f193, %f191;
$L__BB0_3:
	setp.lt.u32 	%p6, %r67, 4;
	add.s32 	%r79, %r161, %r75;
	setp.gt.s32 	%p7, %r79, -1;
	setp.lt.s32 	%p8, %r79, %r68;
	and.pred  	%p1, %p7, %p8;
	mul.lo.s32 	%r11, %r79, %r65;
	mov.u32 	%r182, %r3;
	@%p6 bra 	$L__BB0_23;
	add.s32 	%r163, %r8, %r11;
	mov.u32 	%r164, %r8;
	mov.u32 	%r165, %r7;
	mov.u32 	%r166, %r6;
$L__BB0_5:
	.pragma "nounroll";
	setp.gt.s32 	%p9, %r164, -1;
	setp.lt.s32 	%p10, %r164, %r65;
	and.pred  	%p11, %p9, %p10;
	and.pred  	%p12, %p1, %p11;
	mul.wide.s32 	%rd7, %r163, 4;
	add.s64 	%rd2, %rd1, %rd7;
	not.pred 	%p13, %p12;
	@%p13 bra 	$L__BB0_7;
	.pragma "used_bytes_mask 7";
	ld.global.u32 	%r80, [%rd2];
	bfe.u32 	%r81, %r80, 0, 8;
	cvt.u16.u32 	%rs1, %r81;
	and.b16  	%rs2, %rs1, 255;
	bfe.u32 	%r82, %r80, 8, 8;
	cvt.u16.u32 	%rs3, %r82;
	and.b16  	%rs4, %rs3, 255;
	bfe.u32 	%r83, %r80, 16, 8;
	cvt.u16.u32 	%rs5, %r83;
	and.b16  	%rs6, %rs5, 255;
	cvt.rn.f32.u16 	%f113, %rs2;
	add.f32 	%f193, %f193, %f113;
	cvt.rn.f32.u16 	%f114, %rs4;
	add.f32 	%f192, %f192, %f114;
	cvt.rn.f32.u16 	%f115, %rs6;
	add.f32 	%f191, %f191, %f115;
	add.s32 	%r177, %r177, 1;
$L__BB0_7:
	add.s32 	%r84, %r164, 1;
	setp.gt.s32 	%p14, %r84, -1;
	setp.lt.s32 	%p15, %r84, %r65;
	and.pred  	%p16, %p14, %p15;
	and.pred  	%p17, %p1, %p16;
	not.pred 	%p18, %p17;
	@%p18 bra 	$L__BB0_9;
	.pragma "used_bytes_mask 7";
	ld.global.u32 	%r85, [%rd2+4];
	bfe.u32 	%r86, %r85, 0, 8;
	cvt.u16.u32 	%rs7, %r86;
	and.b16  	%rs8, %rs7, 255;
	bfe.u32 	%r87, %r85, 8, 8;
	cvt.u16.u32 	%rs9, %r87;
	and.b16  	%rs10, %rs9, 255;
	bfe.u32 	%r88, %r85, 16, 8;
	cvt.u16.u32 	%rs11, %r88;
	and.b16  	%rs12, %rs11, 255;
	cvt.rn.f32.u16 	%f116, %rs8;
	add.f32 	%f193, %f193, %f116;
	cvt.rn.f32.u16 	%f117, %rs10;
	add.f32 	%f192, %f192, %f117;
	cvt.rn.f32.u16 	%f118, %rs12;
	add.f32 	%f191, %f191, %f118;
	add.s32 	%r177, %r177, 1;
$L__BB0_9:
	add.s32 	%r89, %r164, 2;
	setp.gt.s32 	%p19, %r89, -1;
	setp.lt.s32 	%p20, %r89, %r65;
	and.pred  	%p21, %p19, %p20;
	and.pred  	%p22, %p1, %p21;
	not.pred 	%p23, %p22;
	@%p23 bra 	$L__BB0_11;
	.pragma "used_bytes_mask 7";
	ld.global.u32 	%r90, [%rd2+8];
	bfe.u32 	%r91, %r90, 0, 8;
	cvt.u16.u32 	%rs13, %r91;
	and.b16  	%rs14, %rs13, 255;
	bfe.u32 	%r92, %r90, 8, 8;
	cvt.u16.u32 	%rs15, %r92;
	and.b16  	%rs16, %rs15, 255;
	bfe.u32 	%r93, %r90, 16, 8;
	cvt.u16.u32 	%rs17, %r93;
	and.b16  	%rs18, %rs17, 255;
	cvt.rn.f32.u16 	%f119, %rs14;
	add.f32 	%f193, %f193, %f119;
	cvt.rn.f32.u16 	%f120, %rs16;
	add.f32 	%f192, %f192, %f120;
	cvt.rn.f32.u16 	%f121, %rs18;
	add.f32 	%f191, %f191, %f121;
	add.s32 	%r177, %r177, 1;
$L__BB0_11:
	add.s32 	%r94, %r164, 3;
	setp.gt.s32 	%p24, %r94, -1;
	setp.lt.s32 	%p25, %r94, %r65;
	and.pred  	%p26, %p24, %p25;
	and.pred  	%p27, %p1, %p26;
	not.pred 	%p28, %p27;
	@%p28 bra 	$L__BB0_13;
	.pragma "used_bytes_mask 7";
	ld.global.u32 	%r95, [%rd2+12];
	bfe.u32 	%r96, %r95, 0, 8;
	cvt.u16.u32 	%rs19, %r96;
	and.b16  	%rs20, %rs19, 255;
	bfe.u32 	%r97, %r95, 8, 8;
	cvt.u16.u32 	%rs21, %r97;
	and.b16  	%rs22, %rs21, 255;
	bfe.u32 	%r98, %r95, 16, 8;
	cvt.u16.u32 	%rs23, %r98;
	and.b16  	%rs24, %rs23, 255;
	cvt.rn.f32.u16 	%f122, %rs20;
	add.f32 	%f193, %f193, %f122;
	cvt.rn.f32.u16 	%f123, %rs22;
	add.f32 	%f192, %f192, %f123;
	cvt.rn.f32.u16 	%f124, %rs24;
	add.f32 	%f191, %f191, %f124;
	add.s32 	%r177, %r177, 1;
$L__BB0_13:
	add.s32 	%r99, %r164, 4;
	setp.gt.s32 	%p29, %r99, -1;
	setp.lt.s32 	%p30, %r99, %r65;
	and.pred  	%p31, %p29, %p30;
	and.pred  	%p32, %p1, %p31;
	not.pred 	%p33, %p32;
	@%p33 bra 	$L__BB0_15;
	.pragma "used_bytes_mask 7";
	ld.global.u32 	%r100, [%rd2+16];
	bfe.u32 	%r101, %r100, 0, 8;
	cvt.u16.u32 	%rs25, %r101;
	and.b16  	%rs26, %rs25, 255;
	bfe.u32 	%r102, %r100, 8, 8;
	cvt.u16.u32 	%rs27, %r102;
	and.b16  	%rs28, %rs27, 255;
	bfe.u32 	%r103, %r100, 16, 8;
	cvt.u16.u32 	%rs29, %r103;
	and.b16  	%rs30, %rs29, 255;
	cvt.rn.f32.u16 	%f125, %rs26;
	add.f32 	%f193, %f193, %f125;
	cvt.rn.f32.u16 	%f126, %rs28;
	add.f32 	%f192, %f192, %f126;
	cvt.rn.f32.u16 	%f127, %rs30;
	add.f32 	%f191, %f191, %f127;
	add.s32 	%r177, %r177, 1;
$L__BB0_15:
	add.s32 	%r104, %r164, 5;
	setp.gt.s32 	%p34, %r104, -1;
	setp.lt.s32 	%p35, %r104, %r65;
	and.pred  	%p36, %p34, %p35;
	and.pred  	%p37, %p1, %p36;
	not.pred 	%p38, %p37;
	@%p38 bra 	$L__BB0_17;
	.pragma "used_bytes_mask 7";
	ld.global.u32 	%r105, [%rd2+20];
	bfe.u32 	%r106, %r105, 0, 8;
	cvt.u16.u32 	%rs31, %r106;
	and.b16  	%rs32, %rs31, 255;
	bfe.u32 	%r107, %r105, 8, 8;
	cvt.u16.u32 	%rs33, %r107;
	and.b16  	%rs34, %rs33, 255;
	bfe.u32 	%r108, %r105, 16, 8;
	cvt.u16.u32 	%rs35, %r108;
	and.b16  	%rs36, %rs35, 255;
	cvt.rn.f32.u16 	%f128, %rs32;
	add.f32 	%f193, %f193, %f128;
	cvt.rn.f32.u16 	%f129, %rs34;
	add.f32 	%f192, %f192, %f129;
	cvt.rn.f32.u16 	%f130, %rs36;
	add.f32 	%f191, %f191, %f130;
	add.s32 	%r177, %r177, 1;
$L__BB0_17:
	add.s32 	%r109, %r164, 6;
	setp.gt.s32 	%p39, %r109, -1;
	setp.lt.s32 	%p40, %r109, %r65;
	and.pred  	%p41, %p39, %p40;
	and.pred  	%p42, %p1, %p41;
	not.pred 	%p43, %p42;
	@%p43 bra 	$L__BB0_19;
	.pragma "used_bytes_mask 7";
	ld.global.u32 	%r110, [%rd2+24];
	bfe.u32 	%r111, %r110, 0, 8;
	cvt.u16.u32 	%rs37, %r111;
	and.b16  	%rs38, %rs37, 255;
	bfe.u32 	%r112, %r110, 8, 8;
	cvt.u16.u32 	%rs39, %r112;
	and.b16  	%rs40, %rs39, 255;
	bfe.u32 	%r113, %r110, 16, 8;
	cvt.u16.u32 	%rs41, %r113;
	and.b16  	%rs42, %rs41, 255;
	cvt.rn.f32.u16 	%f131, %rs38;
	add.f32 	%f193, %f193, %f131;
	cvt.rn.f32.u16 	%f132, %rs40;
	add.f32 	%f192, %f192, %f132;
	cvt.rn.f32.u16 	%f133, %rs42;
	add.f32 	%f191, %f191, %f133;
	add.s32 	%r177, %r177, 1;
$L__BB0_19:
	add.s32 	%r114, %r164, 7;
	setp.gt.s32 	%p44, %r114, -1;
	setp.lt.s32 	%p45, %r114, %r65;
	and.pred  	%p46, %p44, %p45;
	and.pred  	%p47, %p1, %p46;
	not.pred 	%p48, %p47;
	@%p48 bra 	$L__BB0_21;
	.pragma "used_bytes_mask 7";
	ld.global.u32 	%r115, [%rd2+28];
	bfe.u32 	%r116, %r115, 0, 8;
	cvt.u16.u32 	%rs43, %r116;
	and.b16  	%rs44, %rs43, 255;
	bfe.u32 	%r117, %r115, 8, 8;
	cvt.u16.u32 	%rs45, %r117;
	and.b16  	%rs46, %rs45, 255;
	bfe.u32 	%r118, %r115, 16, 8;
	cvt.u16.u32 	%rs47, %r118;
	and.b16  	%rs48, %rs47, 255;
	cvt.rn.f32.u16 	%f134, %rs44;
	add.f32 	%f193, %f193, %f134;
	cvt.rn.f32.u16 	%f135, %rs46;
	add.f32 	%f192, %f192, %f135;
	cvt.rn.f32.u16 	%f136, %rs48;
	add.f32 	%f191, %f191, %f136;
	add.s32 	%r177, %r177, 1;
$L__BB0_21:
	add.s32 	%r166, %r166, 8;
	add.s32 	%r165, %r165, 8;
	add.s32 	%r164, %r164, 8;
	add.s32 	%r163, %r163, 8;
	setp.ne.s32 	%p49, %r165, 0;
	@%p49 bra 	$L__BB0_5;
	add.s32 	%r182, %r166, -3;
$L__BB0_23:
	setp.lt.u32 	%p50, %r4, 3;
	@%p50 bra 	$L__BB0_33;
	add.s32 	%r41, %r182, %r1;
	setp.gt.s32 	%p51, %r41, -1;
	setp.lt.s32 	%p52, %r41, %r65;
	and.pred  	%p53, %p51, %p52;
	and.pred  	%p55, %p1, %p53;
	add.s32 	%r119, %r41, %r11;
	mul.wide.s32 	%rd8, %r119, 4;
	add.s64 	%rd3, %rd1, %rd8;
	not.pred 	%p56, %p55;
	@%p56 bra 	$L__BB0_26;
	.pragma "used_bytes_mask 7";
	ld.global.u32 	%r120, [%rd3];
	bfe.u32 	%r121, %r120, 0, 8;
	cvt.u16.u32 	%rs49, %r121;
	and.b16  	%rs50, %rs49, 255;
	bfe.u32 	%r122, %r120, 8, 8;
	cvt.u16.u32 	%rs51, %r122;
	and.b16  	%rs52, %rs51, 255;
	bfe.u32 	%r123, %r120, 16, 8;
	cvt.u16.u32 	%rs53, %r123;
	and.b16  	%rs54, %rs53, 255;
	cvt.rn.f32.u16 	%f137, %rs50;
	add.f32 	%f193, %f193, %f137;
	cvt.rn.f32.u16 	%f138, %rs52;
	add.f32 	%f192, %f192, %f138;
	cvt.rn.f32.u16 	%f139, %rs54;
	add.f32 	%f191, %f191, %f139;
	add.s32 	%r177, %r177, 1;
$L__BB0_26:
	add.s32 	%r124, %r41, 1;
	setp.gt.s32 	%p57, %r124, -1;
	setp.lt.s32 	%p58, %r124, %r65;
	and.pred  	%p59, %p57, %p58;
	and.pred  	%p60, %p1, %p59;
	not.pred 	%p61, %p60;
	@%p61 bra 	$L__BB0_28;
	.pragma "used_bytes_mask 7";
	ld.global.u32 	%r125, [%rd3+4];
	bfe.u32 	%r126, %r125, 0, 8;
	cvt.u16.u32 	%rs55, %r126;
	and.b16  	%rs56, %rs55, 255;
	bfe.u32 	%r127, %r125, 8, 8;
	cvt.u16.u32 	%rs57, %r127;
	and.b16  	%rs58, %rs57, 255;
	bfe.u32 	%r128, %r125, 16, 8;
	cvt.u16.u32 	%rs59, %r128;
	and.b16  	%rs60, %rs59, 255;
	cvt.rn.f32.u16 	%f140, %rs56;
	add.f32 	%f193, %f193, %f140;
	cvt.rn.f32.u16 	%f141, %rs58;
	add.f32 	%f192, %f192, %f141;
	cvt.rn.f32.u16 	%f142, %rs60;
	add.f32 	%f191, %f191, %f142;
	add.s32 	%r177, %r177, 1;
$L__BB0_28:
	add.s32 	%r129, %r41, 2;
	setp.gt.s32 	%p62, %r129, -1;
	setp.lt.s32 	%p63, %r129, %r65;
	and.pred  	%p64, %p62, %p63;
	and.pred  	%p65, %p1, %p64;
	not.pred 	%p66, %p65;
	@%p66 bra 	$L__BB0_30;
	.pragma "used_bytes_mask 7";
	ld.global.u32 	%r130, [%rd3+8];
	bfe.u32 	%r131, %r130, 0, 8;
	cvt.u16.u32 	%rs61, %r131;
	and.b16  	%rs62, %rs61, 255;
	bfe.u32 	%r132, %r130, 8, 8;
	cvt.u16.u32 	%rs63, %r132;
	and.b16  	%rs64, %rs63, 255;
	bfe.u32 	%r133, %r130, 16, 8;
	cvt.u16.u32 	%rs65, %r133;
	and.b16  	%rs66, %rs65, 255;
	cvt.rn.f32.u16 	%f143, %rs62;
	add.f32 	%f193, %f193, %f143;
	cvt.rn.f32.u16 	%f144, %rs64;
	add.f32 	%f192, %f192, %f144;
	cvt.rn.f32.u16 	%f145, %rs66;
	add.f32 	%f191, %f191, %f145;
	add.s32 	%r177, %r177, 1;
$L__BB0_30:
	add.s32 	%r134, %r41, 3;
	setp.gt.s32 	%p67, %r134, -1;
	setp.lt.s32 	%p68, %r134, %r65;
	and.pred  	%p69, %p67, %p68;
	and.pred  	%p70, %p1, %p69;
	not.pred 	%p71, %p70;
	@%p71 bra 	$L__BB0_32;
	.pragma "used_bytes_mask 7";
	ld.global.u32 	%r135, [%rd3+12];
	bfe.u32 	%r136, %r135, 0, 8;
	cvt.u16.u32 	%rs67, %r136;
	and.b16  	%rs68, %rs67, 255;
	bfe.u32 	%r137, %r135, 8, 8;
	cvt.u16.u32 	%rs69, %r137;
	and.b16  	%rs70, %rs69, 255;
	bfe.u32 	%r138, %r135, 16, 8;
	cvt.u16.u32 	%rs71, %r138;
	and.b16  	%rs72, %rs71, 255;
	cvt.rn.f32.u16 	%f146, %rs68;
	add.f32 	%f193, %f193, %f146;
	cvt.rn.f32.u16 	%f147, %rs70;
	add.f32 	%f192, %f192, %f147;
	cvt.rn.f32.u16 	%f148, %rs72;
	add.f32 	%f191, %f191, %f148;
	add.s32 	%r177, %r177, 1;
$L__BB0_32:
	add.s32 	%r182, %r182, 4;
$L__BB0_33:
	setp.eq.s32 	%p72, %r5, 0;
	@%p72 bra 	$L__BB0_39;
	add.s32 	%r53, %r182, %r1;
	setp.gt.s32 	%p73, %r53, -1;
	setp.lt.s32 	%p74, %r53, %r65;
	and.pred  	%p75, %p73, %p74;
	and.pred  	%p77, %p1, %p75;
	add.s32 	%r139, %r53, %r11;
	mul.wide.s32 	%rd9, %r139, 4;
	add.s64 	%rd4, %rd1, %rd9;
	not.pred 	%p78, %p77;
	@%p78 bra 	$L__BB0_36;
	.pragma "used_bytes_mask 7";
	ld.global.u32 	%r140, [%rd4];
	bfe.u32 	%r141, %r140, 0, 8;
	cvt.u16.u32 	%rs73, %r141;
	and.b16  	%rs74, %rs73, 255;
	bfe.u32 	%r142, %r140, 8, 8;
	cvt.u16.u32 	%rs75, %r142;
	and.b16  	%rs76, %rs75, 255;
	bfe.u32 	%r143, %r140, 16, 8;
	cvt.u16.u32 	%rs77, %r143;
	and.b16  	%rs78, %rs77, 255;
	cvt.rn.f32.u16 	%f149, %rs74;
	add.f32 	%f193, %f193, %f149;
	cvt.rn.f32.u16 	%f150, %rs76;
	add.f32 	%f192, %f192, %f150;
	cvt.rn.f32.u16 	%f151, %rs78;
	add.f32 	%f191, %f191, %f151;
	add.s32 	%r177, %r177, 1;
$L__BB0_36:
	add.s32 	%r144, %r53, 1;
	setp.gt.s32 	%p79, %r144, -1;
	setp.lt.s32 	%p80, %r144, %r65;
	and.pred  	%p81, %p79, %p80;
	and.pred  	%p82, %p1, %p81;
	not.pred 	%p83, %p82;
	@%p83 bra 	$L__BB0_38;
	.pragma "used_bytes_mask 7";
	ld.global.u32 	%r145, [%rd4+4];
	bfe.u32 	%r146, %r145, 0, 8;
	cvt.u16.u32 	%rs79, %r146;
	and.b16  	%rs80, %rs79, 255;
	bfe.u32 	%r147, %r145, 8, 8;
	cvt.u16.u32 	%rs81, %r147;
	and.b16  	%rs82, %rs81, 255;
	bfe.u32 	%r148, %r145, 16, 8;
	cvt.u16.u32 	%rs83, %r148;
	and.b16  	%rs84, %rs83, 255;
	cvt.rn.f32.u16 	%f152, %rs80;
	add.f32 	%f193, %f193, %f152;
	cvt.rn.f32.u16 	%f153, %rs82;
	add.f32 	%f192, %f192, %f153;
	cvt.rn.f32.u16 	%f154, %rs84;
	add.f32 	%f191, %f191, %f154;
	add.s32 	%r177, %r177, 1;
$L__BB0_38:
	add.s32 	%r182, %r182, 2;
$L__BB0_39:
	add.s32 	%r61, %r182, %r1;
	setp.gt.s32 	%p84, %r61, -1;
	setp.lt.s32 	%p85, %r61, %r65;
	and.pred  	%p86, %p84, %p85;
	and.pred  	%p88, %p1, %p86;
	not.pred 	%p89, %p88;
	@%p89 bra 	$L__BB0_41;
	add.s32 	%r149, %r61, %r11;
	mul.wide.s32 	%rd10, %r149, 4;
	add.s64 	%rd11, %rd1, %rd10;
	.pragma "used_bytes_mask 7";
	ld.global.u32 	%r150, [%rd11];
	bfe.u32 	%r151, %r150, 0, 8;
	cvt.u16.u32 	%rs85, %r151;
	and.b16  	%rs86, %rs85, 255;
	bfe.u32 	%r152, %r150, 8, 8;
	cvt.u16.u32 	%rs87, %r152;
	and.b16  	%rs88, %rs87, 255;
	bfe.u32 	%r153, %r150, 16, 8;
	cvt.u16.u32 	%rs89, %r153;
	and.b16  	%rs90, %rs89, 255;
	cvt.rn.f32.u16 	%f155, %rs86;
	add.f32 	%f193, %f193, %f155;
	cvt.rn.f32.u16 	%f156, %rs88;
	add.f32 	%f192, %f192, %f156;
	cvt.rn.f32.u16 	%f157, %rs90;
	add.f32 	%f191, %f191, %f157;
	add.s32 	%r177, %r177, 1;
$L__BB0_41:
	add.s32 	%r64, %r161, 1;
	setp.ne.s32 	%p90, %r161, %r67;
	mov.u32 	%r161, %r64;
	@%p90 bra 	$L__BB0_3;
	cvt.rn.f32.s32 	%f224, %r177;
$L__BB0_43:
	div.rn.f32 	%f158, %f193, %f224;
	cvt.rzi.u32.f32 	%r154, %f158;
	div.rn.f32 	%f159, %f192, %f224;
	cvt.rzi.u32.f32 	%r155, %f159;
	div.rn.f32 	%f160, %f191, %f224;
	cvt.rzi.u32.f32 	%r156, %f160;
	mad.lo.s32 	%r157, %r65, %r75, %r1;
	cvta.to.global.u64 	%rd12, %rd5;
	mul.wide.s32 	%rd13, %r157, 4;
	add.s64 	%rd14, %rd12, %rd13;
	prmt.b32 	%r158, %r154, %r155, 0x3340U;
	prmt.b32 	%r159, %r156, 65535, 0x3340U;
	prmt.b32 	%r160, %r158, %r159, 0x5410U;
	st.global.u32 	[%rd14], %r160;
$L__BB0_44:
	ret;

}
	// .globl	_Z15grayscaleKernelPK6uchar4PS_ii
.visible .entry _Z15grayscaleKernelPK6uchar4PS_ii(
	.param .u64 .ptr .align 1 _Z15grayscaleKernelPK6uchar4PS_ii_param_0,
	.param .u64 .ptr .align 1 _Z15grayscaleKernelPK6uchar4PS_ii_param_1,
	.param .u32 _Z15grayscaleKernelPK6uchar4PS_ii_param_2,
	.param .u32 _Z15grayscaleKernelPK6uchar4PS_ii_param_3
)
{
	.reg .pred 	%p<4>;
	.reg .b16 	%rs<7>;
	.reg .b32 	%r<22>;
	.reg .b32 	%f<7>;
	.reg .b64 	%rd<8>;

	ld.param.u64 	%rd1, [_Z15grayscaleKernelPK6uchar4PS_ii_param_0];
	ld.param.u64 	%rd2, [_Z15grayscaleKernelPK6uchar4PS_ii_param_1];
	ld.param.u32 	%r3, [_Z15grayscaleKernelPK6uchar4PS_ii_param_2];
	ld.param.u32 	%r4, [_Z15grayscaleKernelPK6uchar4PS_ii_param_3];
	mov.u32 	%r6, %ctaid.x;
	mov.u32 	%r7, %ntid.x;
	mov.u32 	%r8, %tid.x;
	mad.lo.s32 	%r1, %r6, %r7, %r8;
	mov.u32 	%r9, %ctaid.y;
	mov.u32 	%r10, %ntid.y;
	mov.u32 	%r11, %tid.y;
	mad.lo.s32 	%r12, %r9, %r10, %r11;
	setp.ge.s32 	%p1, %r1, %r3;
	setp.ge.s32 	%p2, %r12, %r4;
	or.pred  	%p3, %p1, %p2;
	@%p3 bra 	$L__BB1_2;
	cvta.to.global.u64 	%rd3, %rd1;
	cvta.to.global.u64 	%rd4, %rd2;
	mad.lo.s32 	%r13, %r3, %r12, %r1;
	mul.wide.s32 	%rd5, %r13, 4;
	add.s64 	%rd6, %rd3, %rd5;
	.pragma "used_bytes_mask 7";
	ld.global.u32 	%r14, [%rd6];
	bfe.u32 	%r15, %r14, 0, 8;
	cvt.u16.u32 	%rs1, %r15;
	and.b16  	%rs2, %rs1, 255;
	bfe.u32 	%r16, %r14, 8, 8;
	cvt.u16.u32 	%rs3, %r16;
	and.b16  	%rs4, %rs3, 255;
	bfe.u32 	%r17, %r14, 16, 8;
	cvt.u16.u32 	%rs5, %r17;
	and.b16  	%rs6, %rs5, 255;
	cvt.rn.f32.u16 	%f1, %rs2;
	cvt.rn.f32.u16 	%f2, %rs4;
	mul.f32 	%f3, %f2, 0f3F1645A2;
	fma.rn.f32 	%f4, %f1, 0f3E991687, %f3;
	cvt.rn.f32.u16 	%f5, %rs6;
	fma.rn.f32 	%f6, %f5, 0f3DE978D5, %f4;
	cvt.rzi.u32.f32 	%r18, %f6;
	add.s64 	%rd7, %rd4, %rd5;
	prmt.b32 	%r19, %r18, 65535, 0x3340U;
	prmt.b32 	%r20, %r18, %r18, 0x3340U;
	prmt.b32 	%r21, %r20, %r19, 0x5410U;
	st.global.u32 	[%rd7], %r21;
$L__BB1_2:
	ret;

}
	// .globl	_Z19edgeDetectionKernelPK6uchar4PS_ii
.visible .entry _Z19edgeDetectionKernelPK6uchar4PS_ii(
	.param .u64 .ptr .align 1 _Z19edgeDetectionKernelPK6uchar4PS_ii_param_0,
	.param .u64 .ptr .align 1 _Z19edgeDetectionKernelPK6uchar4PS_ii_param_1,
	.param .u32 _Z19edgeDetectionKernelPK6uchar4PS_ii_param_2,
	.param .u32 _Z19edgeDetectionKernelPK6uchar4PS_ii_param_3
)
{
	.reg .pred 	%p<11>;
	.reg .b16 	%rs<5>;
	.reg .b32 	%r<47>;
	.reg .b32 	%f<3>;
	.reg .b64 	%rd<14>;

	ld.param.u64 	%rd2, [_Z19edgeDetectionKernelPK6uchar4PS_ii_param_0];
	ld.param.u64 	%rd3, [_Z19edgeDetectionKernelPK6uchar4PS_ii_param_1];
	ld.param.u32 	%r3, [_Z19edgeDetectionKernelPK6uchar4PS_ii_param_2];
	ld.param.u32 	%r5, [_Z19edgeDetectionKernelPK6uchar4PS_ii_param_3];
	cvta.to.global.u64 	%rd1, %rd3;
	mov.u32 	%r6, %ctaid.x;
	mov.u32 	%r7, %ntid.x;
	mov.u32 	%r8, %tid.x;
	mad.lo.s32 	%r1, %r6, %r7, %r8;
	mov.u32 	%r9, %ctaid.y;
	mov.u32 	%r10, %ntid.y;
	mov.u32 	%r11, %tid.y;
	mad.lo.s32 	%r12, %r9, %r10, %r11;
	setp.ge.s32 	%p1, %r1, %r3;
	setp.ge.s32 	%p2, %r12, %r5;
	or.pred  	%p3, %p1, %p2;
	@%p3 bra 	$L__BB2_4;
	setp.ne.s32 	%p4, %r1, 0;
	add.s32 	%r13, %r3, -1;
	setp.ne.s32 	%p5, %r1, %r13;
	and.pred  	%p6, %p4, %p5;
	setp.ne.s32 	%p7, %r12, 0;
	and.pred  	%p8, %p7, %p6;
	add.s32 	%r14, %r5, -1;
	setp.ne.s32 	%p9, %r12, %r14;
	and.pred  	%p10, %p8, %p9;
	@%p10 bra 	$L__BB2_3;
	mad.lo.s32 	%r45, %r3, %r12, %r1;
	mul.wide.s32 	%rd12, %r45, 4;
	add.s64 	%rd13, %rd1, %rd12;
	mov.b32 	%r46, -16777216;
	st.global.u32 	[%rd13], %r46;
	bra.uni 	$L__BB2_4;
$L__BB2_3:
	add.s32 	%r15, %r12, -1;
	mad.lo.s32 	%r16, %r15, %r3, %r1;
	add.s32 	%r17, %r16, -1;
	cvta.to.global.u64 	%rd4, %rd2;
	mul.wide.s32 	%rd5, %r17, 4;
	add.s64 	%rd6, %rd4, %rd5;
	ld.global.u8 	%r18, [%rd6];
	ld.global.u8 	%rs1, [%rd6+4];
	mul.wide.u16 	%r19, %rs1, 2;
	ld.global.u8 	%r20, [%rd6+8];
	add.s32 	%r21, %r18, %r20;
	add.s32 	%r22, %r19, %r21;
	add.s32 	%r23, %r16, %r3;
	mul.wide.s32 	%rd7, %r3, 4;
	add.s64 	%rd8, %rd6, %rd7;
	ld.global.u8 	%rs2, [%rd8];
	mul.wide.u16 	%r24, %rs2, 2;
	add.s32 	%r25, %r24, %r18;
	ld.global.u8 	%rs3, [%rd8+8];
	mul.wide.u16 	%r26, %rs3, 2;
	add.s64 	%rd9, %rd8, %rd7;
	ld.global.u8 	%r27, [%rd9];
	add.s32 	%r28, %r26, %r20;
	add.s32 	%r29, %r25, %r27;
	sub.s32 	%r30, %r28, %r29;
	sub.s32 	%r31, %r27, %r22;
	ld.global.u8 	%rs4, [%rd9+4];
	mul.wide.u16 	%r32, %rs4, 2;
	add.s32 	%r33, %r32, %r31;
	ld.global.u8 	%r34, [%rd9+8];
	add.s32 	%r35, %r30, %r34;
	add.s32 	%r36, %r33, %r34;
	mul.lo.s32 	%r37, %r35, %r35;
	mad.lo.s32 	%r38, %r36, %r36, %r37;
	cvt.rn.f32.u32 	%f1, %r38;
	sqrt.rn.f32 	%f2, %f1;
	cvt.rzi.s32.f32 	%r39, %f2;
	max.s32 	%r40, %r39, 0;
	min.s32 	%r41, %r40, 255;
	mul.wide.s32 	%rd10, %r23, 4;
	add.s64 	%rd11, %rd1, %rd10;
	prmt.b32 	%r42, %r41, 65535, 0x3340U;
	prmt.b32 	%r43, %r41, %r41, 0x3340U;
	prmt.b32 	%r44, %r43, %r42, 0x5410U;
	st.global.u32 	[%rd11], %r44;
$L__BB2_4:
	ret;

}
	// .globl	_Z19resizeAndBlurKernelPK6uchar4PS_iiiii
.visible .entry _Z19resizeAndBlurKernelPK6uchar4PS_iiiii(
	.param .u64 .ptr .align 1 _Z19resizeAndBlurKernelPK6uchar4PS_iiiii_param_0,
	.param .u64 .ptr .align 1 _Z19resizeAndBlurKernelPK6uchar4PS_iiiii_param_1,
	.param .u32 _Z19resizeAndBlurKernelPK6uchar4PS_iiiii_param_2,
	.param .u32 _Z19resizeAndBlurKernelPK6uchar4PS_iiiii_param_3,
	.param .u32 _Z19resizeAndBlurKernelPK6uchar4PS_iiiii_param_4,
	.param .u32 _Z19resizeAndBlurKernelPK6uchar4PS_iiiii_param_5,
	.param .u32 _Z19resizeAndBlurKernelPK6uchar4PS_iiiii_param_6
)
{
	.reg .pred 	%p<93>;
	.reg .b16 	%rs<142>;
	.reg .b32 	%r<231>;
	.reg .b32 	%f<261>;
	.reg .b64 	%rd<26>;

	ld.param.u64 	%rd5, [_Z19resizeAndBlurKernelPK6uchar4PS_iiiii_param_0];
	ld.param.u32 	%r65, [_Z19resizeAndBlurKernelPK6uchar4PS_iiiii_param_2];
	ld.param.u32 	%r67, [_Z19resizeAndBlurKernelPK6uchar4PS_iiiii_param_4];
	ld.param.u32 	%r70, [_Z19resizeAndBlurKernelPK6uchar4PS_iiiii_param_5];
	ld.param.u32 	%r69, [_Z19resizeAndBlurKernelPK6uchar4PS_iiiii_param_6];
	cvta.to.global.u64 	%rd1, %rd5;
	mov.u32 	%r71, %ctaid.x;
	mov.u32 	%r72, %ntid.x;
	mov.u32 	%r73, %tid.x;
	mad.lo.s32 	%r1, %r71, %r72, %r73;
	mov.u32 	%r74, %ctaid.y;
	mov.u32 	%r75, %ntid.y;
	mov.u32 	%r76, %tid.y;
	mad.lo.s32 	%r77, %r74, %r75, %r76;
	setp.ge.s32 	%p2, %r1, %r67;
	setp.ge.s32 	%p3, %r77, %r70;
	or.pred  	%p4, %p2, %p3;
	@%p4 bra 	$L__BB3_45;
	ld.param.u32 	%r201, [_Z19resizeAndBlurKernelPK6uchar4PS_iiiii_param_3];
	cvt.rn.f32.s32 	%f108, %r1;
	cvt.rn.f32.s32 	%f109, %r65;
	mul.f32 	%f110, %f108, %f109;
	cvt.rn.f32.s32 	%f111, %r67;
	div.rn.f32 	%f1, %f110, %f111;
	cvt.rn.f32.u32 	%f112, %r77;
	cvt.rn.f32.s32 	%f113, %r201;
	mul.f32 	%f114, %f112, %f113;
	cvt.rn.f32.u32 	%f115, %r70;
	div.rn.f32 	%f2, %f114, %f115;
	cvt.rzi.s32.f32 	%r3, %f1;
	cvt.rzi.s32.f32 	%r4, %f2;
	add.s32 	%r78, %r201, -1;
	min.s32 	%r79, %r4, %r78;
	mul.lo.s32 	%r80, %r79, %r65;
	add.s32 	%r81, %r65, -1;
	min.s32 	%r82, %r3, %r81;
	add.s32 	%r83, %r80, %r82;
	mul.wide.s32 	%rd6, %r83, 4;
	add.s64 	%rd7, %rd1, %rd6;
	.pragma "used_bytes_mask 7";
	ld.global.u32 	%r84, [%rd7];
	bfe.u32 	%r85, %r84, 0, 8;
	cvt.u16.u32 	%rs139, %r85;
	bfe.u32 	%r86, %r84, 8, 8;
	cvt.u16.u32 	%rs140, %r86;
	bfe.u32 	%r87, %r84, 16, 8;
	cvt.u16.u32 	%rs141, %r87;
	add.s32 	%r88, %r3, 1;
	min.s32 	%r89, %r88, %r81;
	add.s32 	%r90, %r80, %r89;
	mul.wide.s32 	%rd8, %r90, 4;
	add.s64 	%rd9, %rd1, %rd8;
	.pragma "used_bytes_mask 7";
	ld.global.u32 	%r91, [%rd9];
	bfe.u32 	%r92, %r91, 0, 8;
	cvt.u16.u32 	%rs136, %r92;
	bfe.u32 	%r93, %r91, 8, 8;
	cvt.u16.u32 	%rs137, %r93;
	bfe.u32 	%r94, %r91, 16, 8;
	cvt.u16.u32 	%rs138, %r94;
	add.s32 	%r95, %r4, 1;
	min.s32 	%r96, %r95, %r78;
	mul.lo.s32 	%r97, %r96, %r65;
	add.s32 	%r98, %r97, %r82;
	mul.wide.s32 	%rd10, %r98, 4;
	add.s64 	%rd11, %rd1, %rd10;
	.pragma "used_bytes_mask 7";
	ld.global.u32 	%r99, [%rd11];
	bfe.u32 	%r100, %r99, 0, 8;
	cvt.u16.u32 	%rs133, %r100;
	bfe.u32 	%r101, %r99, 8, 8;
	cvt.u16.u32 	%rs134, %r101;
	bfe.u32 	%r102, %r99, 16, 8;
	cvt.u16.u32 	%rs135, %r102;
	add.s32 	%r103, %r97, %r89;
	mul.wide.s32 	%rd12, %r103, 4;
	add.s64 	%rd13, %rd1, %rd12;
	.pragma "used_bytes_mask 7";
	ld.global.u32 	%r104, [%rd13];
	bfe.u32 	%r105, %r104, 0, 8;
	cvt.u16.u32 	%rs132, %r105;
	bfe.u32 	%r106, %r104, 8, 8;
	cvt.u16.u32 	%rs131, %r106;
	bfe.u32 	%r107, %r104, 16, 8;
	cvt.u16.u32 	%rs130, %r107;
	setp.lt.s32 	%p5, %r69, 1;
	@%p5 bra 	$L__BB3_44;
	neg.s32 	%r5, %r69;
	mov.f32 	%f231, 0f00000000;
	mov.b32 	%r219, 0;
	mov.u32 	%r203, %r5;
	mov.f32 	%f232, %f231;
	mov.f32 	%f233, %f231;
$L__BB3_3:
	ld.param.u32 	%r202, [_Z19resizeAndBlurKernelPK6uchar4PS_iiiii_param_3];
	setp.lt.u32 	%p6, %r69, 4;
	add.s32 	%r109, %r203, %r4;
	setp.gt.s32 	%p7, %r109, -1;
	setp.lt.s32 	%p8, %r109, %r202;
	and.pred  	%p1, %p7, %p8;
	mul.lo.s32 	%r8, %r109, %r65;
	mov.u32 	%r224, %r5;
	@%p6 bra 	$L__BB3_23;
	shl.b32 	%r110, %r69, 1;
	and.b32  	%r111, %r110, -8;
	neg.s32 	%r207, %r111;
	sub.s32 	%r208, 3, %r69;
	sub.s32 	%r206, %r3, %r69;
	add.s32 	%r205, %r206, %r8;
$L__BB3_5:
	.pragma "nounroll";
	setp.gt.s32 	%p9, %r206, -1;
	setp.lt.s32 	%p10, %r206, %r65;
	and.pred  	%p11, %p9, %p10;
	and.pred  	%p12, %p1, %p11;
	mul.wide.s32 	%rd14, %r205, 4;
	add.s64 	%rd2, %rd1, %rd14;
	not.pred 	%p13, %p12;
	@%p13 bra 	$L__BB3_7;
	.pragma "used_bytes_mask 7";
	ld.global.u32 	%r112, [%rd2];
	bfe.u32 	%r113, %r112, 0, 8;
	cvt.u16.u32 	%rs28, %r113;
	and.b16  	%rs29, %rs28, 255;
	bfe.u32 	%r114, %r112, 8, 8;
	cvt.u16.u32 	%rs30, %r114;
	and.b16  	%rs31, %rs30, 255;
	bfe.u32 	%r115, %r112, 16, 8;
	cvt.u16.u32 	%rs32, %r115;
	and.b16  	%rs33, %rs32, 255;
	cvt.rn.f32.u16 	%f117, %rs29;
	add.f32 	%f231, %f231, %f117;
	cvt.rn.f32.u16 	%f118, %rs31;
	add.f32 	%f232, %f232, %f118;
	cvt.rn.f32.u16 	%f119, %rs33;
	add.f32 	%f233, %f233, %f119;
	add.s32 	%r219, %r219, 1;
$L__BB3_7:
	add.s32 	%r116, %r206, 1;
	setp.gt.s32 	%p14, %r116, -1;
	setp.lt.s32 	%p15, %r116, %r65;
	and.pred  	%p16, %p14, %p15;
	and.pred  	%p17, %p1, %p16;
	not.pred 	%p18, %p17;
	@%p18 bra 	$L__BB3_9;
	.pragma "used_bytes_mask 7";
	ld.global.u32 	%r117, [%rd2+4];
	bfe.u32 	%r118, %r117, 0, 8;
	cvt.u16.u32 	%rs34, %r118;
	and.b16  	%rs35, %rs34, 255;
	bfe.u32 	%r119, %r117, 8, 8;
	cvt.u16.u32 	%rs36, %r119;
	and.b16  	%rs37, %rs36, 255;
	bfe.u32 	%r120, %r117, 16, 8;
	cvt.u16.u32 	%rs38, %r120;
	and.b16  	%rs39, %rs38, 255;
	cvt.rn.f32.u16 	%f120, %rs35;
	add.f32 	%f231, %f231, %f120;
	cvt.rn.f32.u16 	%f121, %rs37;
	add.f32 	%f232, %f232, %f121;
	cvt.rn.f32.u16 	%f122, %rs39;
	add.f32 	%f233, %f233, %f122;
	add.s32 	%r219, %r219, 1;
$L__BB3_9:
	add.s32 	%r121, %r206, 2;
	setp.gt.s32 	%p19, %r121, -1;
	setp.lt.s32 	%p20, %r121, %r65;
	and.pred  	%p21, %p19, %p20;
	and.pred  	%p22, %p1, %p21;
	not.pred 	%p23, %p22;
	@%p23 bra 	$L__BB3_11;
	.pragma "used_bytes_mask 7";
	ld.global.u32 	%r122, [%rd2+8];
	bfe.u32 	%r123, %r122, 0, 8;
	cvt.u16.u32 	%rs40, %r123;
	and.b16  	%rs41, %rs40, 255;
	bfe.u32 	%r124, %r122, 8, 8;
	cvt.u16.u32 	%rs42, %r124;
	and.b16  	%rs43, %rs42, 255;
	bfe.u32 	%r125, %r122, 16, 8;
	cvt.u16.u32 	%rs44, %r125;
	and.b16  	%rs45, %rs44, 255;
	cvt.rn.f32.u16 	%f123, %rs41;
	add.f32 	%f231, %f231, %f123;
	cvt.rn.f32.u16 	%f124, %rs43;
	add.f32 	%f232, %f232, %f124;
	cvt.rn.f32.u16 	%f125, %rs45;
	add.f32 	%f233, %f233, %f125;
	add.s32 	%r219, %r219, 1;
$L__BB3_11:
	add.s32 	%r126, %r206, 3;
	setp.gt.s32 	%p24, %r126, -1;
	setp.lt.s32 	%p25, %r126, %r65;
	and.pred  	%p26, %p24, %p25;
	and.pred  	%p27, %p1, %p26;
	not.pred 	%p28, %p27;
	@%p28 bra 	$L__BB3_13;
	.pragma "used_bytes_mask 7";
	ld.global.u32 	%r127, [%rd2+12];
	bfe.u32 	%r128, %r127, 0, 8;
	cvt.u16.u32 	%rs46, %r128;
	and.b16  	%rs47, %rs46, 255;
	bfe.u32 	%r129, %r127, 8, 8;
	cvt.u16.u32 	%rs48, %r129;
	and.b16  	%rs49, %rs48, 255;
	bfe.u32 	%r130, %r127, 16, 8;
	cvt.u16.u32 	%rs50, %r130;
	and.b16  	%rs51, %rs50, 255;
	cvt.rn.f32.u16 	%f126, %rs47;
	add.f32 	%f231, %f231, %f126;
	cvt.rn.f32.u16 	%f127, %rs49;
	add.f32 	%f232, %f232, %f127;
	cvt.rn.f32.u16 	%f128, %rs51;
	add.f32 	%f233, %f233, %f128;
	add.s32 	%r219, %r219, 1;
$L__BB3_13:
	add.s32 	%r131, %r206, 4;
	setp.gt.s32 	%p29, %r131, -1;
	setp.lt.s32 	%p30, %r131, %r65;
	and.pred  	%p31, %p29, %p30;
	and.pred  	%p32, %p1, %p31;
	not.pred 	%p33, %p32;
	@%p33 bra 	$L__BB3_15;
	.pragma "used_bytes_mask 7";
	ld.global.u32 	%r132, [%rd2+16];
	bfe.u32 	%r133, %r132, 0, 8;
	cvt.u16.u32 	%rs52, %r133;
	and.b16  	%rs53, %rs52, 255;
	bfe.u32 	%r134, %r132, 8, 8;
	cvt.u16.u32 	%rs54, %r134;
	and.b16  	%rs55, %rs54, 255;
	bfe.u32 	%r135, %r132, 16, 8;
	cvt.u16.u32 	%rs56, %r135;
	and.b16  	%rs57, %rs56, 255;
	cvt.rn.f32.u16 	%f129, %rs53;
	add.f32 	%f231, %f231, %f129;
	cvt.rn.f32.u16 	%f130, %rs55;
	add.f32 	%f232, %f232, %f130;
	cvt.rn.f32.u16 	%f131, %rs57;
	add.f32 	%f233, %f233, %f131;
	add.s32 	%r219, %r219, 1;
$L__BB3_15:
	add.s32 	%r136, %r206, 5;
	setp.gt.s32 	%p34, %r136, -1;
	setp.lt.s32 	%p35, %r136, %r65;
	and.pred  	%p36, %p34, %p35;
	and.pred  	%p37, %p1, %p36;
	not.pred 	%p38, %p37;
	@%p38 bra 	$L__BB3_17;
	.pragma "used_bytes_mask 7";
	ld.global.u32 	%r137, [%rd2+20];
	bfe.u32 	%r138, %r137, 0, 8;
	cvt.u16.u32 	%rs58, %r138;
	and.b16  	%rs59, %rs58, 255;
	bfe.u32 	%r139, %r137, 8, 8;
	cvt.u16.u32 	%rs60, %r139;
	and.b16  	%rs61, %rs60, 255;
	bfe.u32 	%r140, %r137, 16, 8;
	cvt.u16.u32 	%rs62, %r140;
	and.b16  	%rs63, %rs62, 255;
	cvt.rn.f32.u16 	%f132, %rs59;
	add.f32 	%f231, %f231, %f132;
	cvt.rn.f32.u16 	%f133, %rs61;
	add.f32 	%f232, %f232, %f133;
	cvt.rn.f32.u16 	%f134, %rs63;
	add.f32 	%f233, %f233, %f134;
	add.s32 	%r219, %r219, 1;
$L__BB3_17:
	add.s32 	%r141, %r206, 6;
	setp.gt.s32 	%p39, %r141, -1;
	setp.lt.s32 	%p40, %r141, %r65;
	and.pred  	%p41, %p39, %p40;
	and.pred  	%p42, %p1, %p41;
	not.pred 	%p43, %p42;
	@%p43 bra 	$L__BB3_19;
	.pragma "used_bytes_mask 7";
	ld.global.u32 	%r142, [%rd2+24];
	bfe.u32 	%r143, %r142, 0, 8;
	cvt.u16.u32 	%rs64, %r143;
	and.b16  	%rs65, %rs64, 255;
	bfe.u32 	%r144, %r142, 8, 8;
	cvt.u16.u32 	%rs66, %r144;
	and.b16  	%rs67, %rs66, 255;
	bfe.u32 	%r145, %r142, 16, 8;
	cvt.u16.u32 	%rs68, %r145;
	and.b16  	%rs69, %rs68, 255;
	cvt.rn.f32.u16 	%f135, %rs65;
	add.f32 	%f231, %f231, %f135;
	cvt.rn.f32.u16 	%f136, %rs67;
	add.f32 	%f232, %f232, %f136;
	cvt.rn.f32.u16 	%f137, %rs69;
	add.f32 	%f233, %f233, %f137;
	add.s32 	%r219, %r219, 1;
$L__BB3_19:
	add.s32 	%r146, %r206, 7;
	setp.gt.s32 	%p44, %r146, -1;
	setp.lt.s32 	%p45, %r146, %r65;
	and.pred  	%p46, %p44, %p45;
	and.pred  	%p47, %p1, %p46;
	not.pred 	%p48, %p47;
	@%p48 bra 	$L__BB3_21;
	.pragma "used_bytes_mask 7";
	ld.global.u32 	%r147, [%rd2+28];
	bfe.u32 	%r148, %r147, 0, 8;
	cvt.u16.u32 	%rs70, %r148;
	and.b16  	%rs71, %rs70, 255;
	bfe.u32 	%r149, %r147, 8, 8;
	cvt.u16.u32 	%rs72, %r149;
	and.b16  	%rs73, %rs72, 255;
	bfe.u32 	%r150, %r147, 16, 8;
	cvt.u16.u32 	%rs74, %r150;
	and.b16  	%rs75, %rs74, 255;
	cvt.rn.f32.u16 	%f138, %rs71;
	add.f32 	%f231, %f231, %f138;
	cvt.rn.f32.u16 	%f139, %rs73;
	add.f32 	%f232, %f232, %f139;
	cvt.rn.f32.u16 	%f140, %rs75;
	add.f32 	%f233, %f233, %f140;
	add.s32 	%r219, %r219, 1;
$L__BB3_21:
	add.s32 	%r208, %r208, 8;
	add.s32 	%r207, %r207, 8;
	add.s32 	%r206, %r206, 8;
	add.s32 	%r205, %r205, 8;
	setp.ne.s32 	%p49, %r207, 0;
	@%p49 bra 	$L__BB3_5;
	add.s32 	%r224, %r208, -3;
$L__BB3_23:
	shl.b32 	%r151, %r69, 1;
	and.b32  	%r152, %r151, 6;
	setp.lt.u32 	%p50, %r152, 3;
	@%p50 bra 	$L__BB3_33;
	add.s32 	%r41, %r224, %r3;
	setp.gt.s32 	%p51, %r41, -1;
	setp.lt.s32 	%p52, %r41, %r65;
	and.pred  	%p53, %p51, %p52;
	and.pred  	%p55, %p1, %p53;
	add.s32 	%r153, %r41, %r8;
	mul.wide.s32 	%rd15, %r153, 4;
	add.s64 	%rd3, %rd1, %rd15;
	not.pred 	%p56, %p55;
	@%p56 bra 	$L__BB3_26;
	.pragma "used_bytes_mask 7";
	ld.global.u32 	%r154, [%rd3];
	bfe.u32 	%r155, %r154, 0, 8;
	cvt.u16.u32 	%rs76, %r155;
	and.b16  	%rs77, %rs76, 255;
	bfe.u32 	%r156, %r154, 8, 8;
	cvt.u16.u32 	%rs78, %r156;
	and.b16  	%rs79, %rs78, 255;
	bfe.u32 	%r157, %r154, 16, 8;
	cvt.u16.u32 	%rs80, %r157;
	and.b16  	%rs81, %rs80, 255;
	cvt.rn.f32.u16 	%f141, %rs77;
	add.f32 	%f231, %f231, %f141;
	cvt.rn.f32.u16 	%f142, %rs79;
	add.f32 	%f232, %f232, %f142;
	cvt.rn.f32.u16 	%f143, %rs81;
	add.f32 	%f233, %f233, %f143;
	add.s32 	%r219, %r219, 1;
$L__BB3_26:
	add.s32 	%r158, %r41, 1;
	setp.gt.s32 	%p57, %r158, -1;
	setp.lt.s32 	%p58, %r158, %r65;
	and.pred  	%p59, %p57, %p58;
	and.pred  	%p60, %p1, %p59;
	not.pred 	%p61, %p60;
	@%p61 bra 	$L__BB3_28;
	.pragma "used_bytes_mask 7";
	ld.global.u32 	%r159, [%rd3+4];
	bfe.u32 	%r160, %r159, 0, 8;
	cvt.u16.u32 	%rs82, %r160;
	and.b16  	%rs83, %rs82, 255;
	bfe.u32 	%r161, %r159, 8, 8;
	cvt.u16.u32 	%rs84, %r161;
	and.b16  	%rs85, %rs84, 255;
	bfe.u32 	%r162, %r159, 16, 8;
	cvt.u16.u32 	%rs86, %r162;
	and.b16  	%rs87, %rs86, 255;
	cvt.rn.f32.u16 	%f144, %rs83;
	add.f32 	%f231, %f231, %f144;
	cvt.rn.f32.u16 	%f145, %rs85;
	add.f32 	%f232, %f232, %f145;
	cvt.rn.f32.u16 	%f146, %rs87;
	add.f32 	%f233, %f233, %f146;
	add.s32 	%r219, %r219, 1;
$L__BB3_28:
	add.s32 	%r163, %r41, 2;
	setp.gt.s32 	%p62, %r163, -1;
	setp.lt.s32 	%p63, %r163, %r65;
	and.pred  	%p64, %p62, %p63;
	and.pred  	%p65, %p1, %p64;
	not.pred 	%p66, %p65;
	@%p66 bra 	$L__BB3_30;
	.pragma "used_bytes_mask 7";
	ld.global.u32 	%r164, [%rd3+8];
	bfe.u32 	%r165, %r164, 0, 8;
	cvt.u16.u32 	%rs88, %r165;
	and.b16  	%rs89, %rs88, 255;
	bfe.u32 	%r166, %r164, 8, 8;
	cvt.u16.u32 	%rs90, %r166;
	and.b16  	%rs91, %rs90, 255;
	bfe.u32 	%r167, %r164, 16, 8;
	cvt.u16.u32 	%rs92, %r167;
	and.b16  	%rs93, %rs92, 255;
	cvt.rn.f32.u16 	%f147, %rs89;
	add.f32 	%f231, %f231, %f147;
	cvt.rn.f32.u16 	%f148, %rs91;
	add.f32 	%f232, %f232, %f148;
	cvt.rn.f32.u16 	%f149, %rs93;
	add.f32 	%f233, %f233, %f149;
	add.s32 	%r219, %r219, 1;
$L__BB3_30:
	add.s32 	%r168, %r41, 3;
	setp.gt.s32 	%p67, %r168, -1;
	setp.lt.s32 	%p68, %r168, %r65;
	and.pred  	%p69, %p67, %p68;
	and.pred  	%p70, %p1, %p69;
	not.pred 	%p71, %p70;
	@%p71 bra 	$L__BB3_32;
	.pragma "used_bytes_mask 7";
	ld.global.u32 	%r169, [%rd3+12];
	bfe.u32 	%r170, %r169, 0, 8;
	cvt.u16.u32 	%rs94, %r170;
	and.b16  	%rs95, %rs94, 255;
	bfe.u32 	%r171, %r169, 8, 8;
	cvt.u16.u32 	%rs96, %r171;
	and.b16  	%rs97, %rs96, 255;
	bfe.u32 	%r172, %r169, 16, 8;
	cvt.u16.u32 	%rs98, %r172;
	and.b16  	%rs99, %rs98, 255;
	cvt.rn.f32.u16 	%f150, %rs95;
	add.f32 	%f231, %f231, %f150;
	cvt.rn.f32.u16 	%f151, %rs97;
	add.f32 	%f232, %f232, %f151;
	cvt.rn.f32.u16 	%f152, %rs99;
	add.f32 	%f233, %f233, %f152;
	add.s32 	%r219, %r219, 1;
$L__BB3_32:
	add.s32 	%r224, %r224, 4;
$L__BB3_33:
	and.b32  	%r173, %r69, 1;
	setp.eq.b32 	%p72, %r173, 1;
	not.pred 	%p73, %p72;
	@%p73 bra 	$L__BB3_39;
	add.s32 	%r53, %r224, %r3;
	setp.gt.s32 	%p74, %r53, -1;
	setp.lt.s32 	%p75, %r53, %r65;
	and.pred  	%p76, %p74, %p75;
	and.pred  	%p78, %p1, %p76;
	not.pred 	%p79, %p78;
	@%p79 bra 	$L__BB3_36;
	add.s32 	%r174, %r53, %r8;
	mul.wide.s32 	%rd16, %r174, 4;
	add.s64 	%rd17, %rd1, %rd16;
	.pragma "used_bytes_mask 7";
	ld.global.u32 	%r175, [%rd17];
	bfe.u32 	%r176, %r175, 0, 8;
	cvt.u16.u32 	%rs100, %r176;
	and.b16  	%rs101, %rs100, 255;
	bfe.u32 	%r177, %r175, 8, 8;
	cvt.u16.u32 	%rs102, %r177;
	and.b16  	%rs103, %rs102, 255;
	bfe.u32 	%r178, %r175, 16, 8;
	cvt.u16.u32 	%rs104, %r178;
	and.b16  	%rs105, %rs104, 255;
	cvt.rn.f32.u16 	%f153, %rs101;
	add.f32 	%f231, %f231, %f153;
	cvt.rn.f32.u16 	%f154, %rs103;
	add.f32 	%f232, %f232, %f154;
	cvt.rn.f32.u16 	%f155, %rs105;
	add.f32 	%f233, %f233, %f155;
	add.s32 	%r219, %r219, 1;
$L__BB3_36:
	add.s32 	%r179, %r53, 1;
	setp.gt.s32 	%p80, %r179, -1;
	setp.lt.s32 	%p81, %r179, %r65;
	and.pred  	%p82, %p80, %p81;
	and.pred  	%p83, %p1, %p82;
	not.pred 	%p84, %p83;
	@%p84 bra 	$L__BB3_38;
	add.s32 	%r180, %r224, %r3;
	add.s32 	%r181, %r180, %r8;
	mul.wide.s32 	%rd18, %r181, 4;
	add.s64 	%rd19, %rd1, %rd18;
	.pragma "used_bytes_mask 7";
	ld.global.u32 	%r182, [%rd19+4];
	bfe.u32 	%r183, %r182, 0, 8;
	cvt.u16.u32 	%rs106, %r183;
	and.b16  	%rs107, %rs106, 255;
	bfe.u32 	%r184, %r182, 8, 8;
	cvt.u16.u32 	%rs108, %r184;
	and.b16  	%rs109, %rs108, 255;
	bfe.u32 	%r185, %r182, 16, 8;
	cvt.u16.u32 	%rs110, %r185;
	and.b16  	%rs111, %rs110, 255;
	cvt.rn.f32.u16 	%f156, %rs107;
	add.f32 	%f231, %f231, %f156;
	cvt.rn.f32.u16 	%f157, %rs109;
	add.f32 	%f232, %f232, %f157;
	cvt.rn.f32.u16 	%f158, %rs111;
	add.f32 	%f233, %f233, %f158;
	add.s32 	%r219, %r219, 1;
$L__BB3_38:
	add.s32 	%r224, %r224, 2;
$L__BB3_39:
	add.s32 	%r61, %r224, %r3;
	setp.gt.s32 	%p85, %r61, -1;
	setp.lt.s32 	%p86, %r61, %r65;
	and.pred  	%p87, %p85, %p86;
	and.pred  	%p89, %p1, %p87;
	not.pred 	%p90, %p89;
	@%p90 bra 	$L__BB3_41;
	add.s32 	%r186, %r61, %r8;
	mul.wide.s32 	%rd20, %r186, 4;
	add.s64 	%rd21, %rd1, %rd20;
	.pragma "used_bytes_mask 7";
	ld.global.u32 	%r187, [%rd21];
	bfe.u32 	%r188, %r187, 0, 8;
	cvt.u16.u32 	%rs112, %r188;
	and.b16  	%rs113, %rs112, 255;
	bfe.u32 	%r189, %r187, 8, 8;
	cvt.u16.u32 	%rs114, %r189;
	and.b16  	%rs115, %rs114, 255;
	bfe.u32 	%r190, %r187, 16, 8;
	cvt.u16.u32 	%rs116, %r190;
	and.b16  	%rs117, %rs116, 255;
	cvt.rn.f32.u16 	%f159, %rs113;
	add.f32 	%f231, %f231, %f159;
	cvt.rn.f32.u16 	%f160, %rs115;
	add.f32 	%f232, %f232, %f160;
	cvt.rn.f32.u16 	%f161, %rs117;
	add.f32 	%f233, %f233, %f161;
	add.s32 	%r219, %r219, 1;
$L__BB3_41:
	add.s32 	%r64, %r203, 1;
	setp.ne.s32 	%p91, %r203, %r69;
	mov.u32 	%r203, %r64;
	@%p91 bra 	$L__BB3_3;
	setp.lt.s32 	%p92, %r219, 1;
	@%p92 bra 	$L__BB3_44;
	cvt.rn.f32.u32 	%f162, %r219;
	div.rn.f32 	%f163, %f231, %f162;
	cvt.rzi.u32.f32 	%r191, %f163;
	cvt.u16.u32 	%rs132, %r191;
	div.rn.f32 	%f164, %f232, %f162;
	cvt.rzi.u32.f32 	%r192, %f164;
	cvt.u16.u32 	%rs131, %r192;
	div.rn.f32 	%f165, %f233, %f162;
	cvt.rzi.u32.f32 	%r193, %f165;
	cvt.u16.u32 	%rs130, %r193;
	mov.u16 	%rs133, %rs132;
	mov.u16 	%rs134, %rs131;
	mov.u16 	%rs135, %rs130;
	mov.u16 	%rs136, %rs132;
	mov.u16 	%rs137, %rs131;
	mov.u16 	%rs138, %rs130;
	mov.u16 	%rs139, %rs132;
	mov.u16 	%rs140, %rs131;
	mov.u16 	%rs141, %rs130;
$L__BB3_44:
	ld.param.u64 	%rd25, [_Z19resizeAndBlurKernelPK6uchar4PS_iiiii_param_1];
	cvt.rn.f32.s32 	%f166, %r3;
	sub.f32 	%f167, %f1, %f166;
	cvt.rn.f32.s32 	%f168, %r4;
	sub.f32 	%f169, %f2, %f168;
	mov.f32 	%f170, 0f3F800000;
	sub.f32 	%f171, %f170, %f167;
	sub.f32 	%f172, %f170, %f169;
	mul.f32 	%f173, %f171, %f172;
	and.b16  	%rs118, %rs139, 255;
	cvt.rn.f32.u16 	%f174, %rs118;
	mul.f32 	%f175, %f173, %f174;
	mul.f32 	%f176, %f167, %f172;
	and.b16  	%rs119, %rs136, 255;
	cvt.rn.f32.u16 	%f177, %rs119;
	fma.rn.f32 	%f178, %f176, %f177, %f175;
	mul.f32 	%f179, %f171, %f169;
	and.b16  	%rs120, %rs133, 255;
	cvt.rn.f32.u16 	%f180, %rs120;
	fma.rn.f32 	%f181, %f179, %f180, %f178;
	mul.f32 	%f182, %f167, %f169;
	and.b16  	%rs121, %rs132, 255;
	cvt.rn.f32.u16 	%f183, %rs121;
	fma.rn.f32 	%f184, %f182, %f183, %f181;
	cvt.rzi.u32.f32 	%r194, %f184;
	and.b16  	%rs122, %rs140, 255;
	cvt.rn.f32.u16 	%f185, %rs122;
	mul.f32 	%f186, %f173, %f185;
	and.b16  	%rs123, %rs137, 255;
	cvt.rn.f32.u16 	%f187, %rs123;
	fma.rn.f32 	%f188, %f176, %f187, %f186;
	and.b16  	%rs124, %rs134, 255;
	cvt.rn.f32.u16 	%f189, %rs124;
	fma.rn.f32 	%f190, %f179, %f189, %f188;
	and.b16  	%rs125, %rs131, 255;
	cvt.rn.f32.u16 	%f191, %rs125;
	fma.rn.f32 	%f192, %f182, %f191, %f190;
	cvt.rzi.u32.f32 	%r195, %f192;
	and.b16  	%rs126, %rs141, 255;
	cvt.rn.f32.u16 	%f193, %rs126;
	mul.f32 	%f194, %f173, %f193;
	and.b16  	%rs127, %rs138, 255;
	cvt.rn.f32.u16 	%f195, %rs127;
	fma.rn.f32 	%f196, %f176, %f195, %f194;
	and.b16  	%rs128, %rs135, 255;
	cvt.rn.f32.u16 	%f197, %rs128;
	fma.rn.f32 	%f198, %f179, %f197, %f196;
	and.b16  	%rs129, %rs130, 255;
	cvt.rn.f32.u16 	%f199, %rs129;
	fma.rn.f32 	%f200, %f182, %f199, %f198;
	cvt.rzi.u32.f32 	%r196, %f200;
	mad.lo.s32 	%r197, %r67, %r77, %r1;
	cvta.to.global.u64 	%rd22, %rd25;
	mul.wide.s32 	%rd23, %r197, 4;
	add.s64 	%rd24, %rd22, %rd23;
	prmt.b32 	%r198, %r194, %r195, 0x3340U;
	prmt.b32 	%r199, %r196, 65535, 0x3340U;
	prmt.b32 	%r200, %r198, %r199, 0x5410U;
	st.global.u32 	[%rd24], %r200;
$L__BB3_45:
	ret;

}


// ===== COMPILED SASS (sm_100) =====

	.target	sm_100

	.elftype	@"ET_EXEC"


//--------------------- .note.nv.tkinfo           --------------------------
	.section	.note.nv.tkinfo,"",@"SHT_NOTE"
	.sectionflags	@"SHF_NOTE_NV_TKINFO"
	.tkinfo
        /*0018*/ 	.word	0x00000002
        /*0030*/ 	.string	""
        /*0030*/ 	.string	"ptxas"
        /*0030*/ 	.string	"Cuda compilation tools, release 13.0, V13.0.88"
        /*0030*/ 	.string	"Build cuda_13.0.r13.0/compiler.36424714_0"
        /*0030*/ 	.string	"-arch sm_100 -m 64 "



//--------------------- .note.nv.cuinfo           --------------------------
	.section	.note.nv.cuinfo,"",@"SHT_NOTE"
	.sectionflags	@"SHF_NOTE_NV_CUINFO"
        /*0018*/ 	.short	0x0002
        /*001a*/ 	.short	0x0064
        /*001c*/ 	.short	0x0082
	.zero		2


//--------------------- .nv.info                  --------------------------
	.section	.nv.info,"",@"SHT_CUDA_INFO"
	.align	4


	//----- nvinfo : EIATTR_REGCOUNT
	.align		4
        /*0000*/ 	.byte	0x04, 0x2f
        /*0002*/ 	.short	(.L_1 - .L_0)
	.align		4
.L_0:
        /*0004*/ 	.word	index@(_Z10blurKernelPK6uchar4PS_iii)
        /*0008*/ 	.word	0x0000001b


	//----- nvinfo : EIATTR_FRAME_SIZE
	.align		4
.L_1:
        /*000c*/ 	.byte	0x04, 0x11
        /*000e*/ 	.short	(.L_3 - .L_2)
	.align		4
.L_2:
        /*0010*/ 	.word	index@($__internal_2_$__cuda_sm3x_div_rn_noftz_f32_slowpath)
        /*0014*/ 	.word	0x00000000


	//----- nvinfo : EIATTR_FRAME_SIZE
	.align		4
.L_3:
        /*0018*/ 	.byte	0x04, 0x11
        /*001a*/ 	.short	(.L_5 - .L_4)
	.align		4
.L_4:
        /*001c*/ 	.word	index@(_Z10blurKernelPK6uchar4PS_iii)
        /*0020*/ 	.word	0x00000000


	//----- nvinfo : EIATTR_REGCOUNT
	.align		4
.L_5:
        /*0024*/ 	.byte	0x04, 0x2f
        /*0026*/ 	.short	(.L_7 - .L_6)
	.align		4
.L_6:
        /*0028*/ 	.word	index@(_Z15grayscaleKernelPK6uchar4PS_ii)
        /*002c*/ 	.word	0x0000000c


	//----- nvinfo : EIATTR_FRAME_SIZE
	.align		4
.L_7:
        /*0030*/ 	.byte	0x04, 0x11
        /*0032*/ 	.short	(.L_9 - .L_8)
	.align		4
.L_8:
        /*0034*/ 	.word	index@(_Z15grayscaleKernelPK6uchar4PS_ii)
        /*0038*/ 	.word	0x00000000


	//----- nvinfo : EIATTR_REGCOUNT
	.align		4
.L_9:
        /*003c*/ 	.byte	0x04, 0x2f
        /*003e*/ 	.short	(.L_11 - .L_10)
	.align		4
.L_10:
        /*0040*/ 	.word	index@(_Z19edgeDetectionKernelPK6uchar4PS_ii)
        /*0044*/ 	.word	0x00000016


	//----- nvinfo : EIATTR_FRAME_SIZE
	.align		4
.L_11:
        /*0048*/ 	.byte	0x04, 0x11
        /*004a*/ 	.short	(.L_13 - .L_12)
	.align		4
.L_12:
        /*004c*/ 	.word	index@($__internal_1_$__cuda_sm20_sqrt_rn_f32_slowpath)
        /*0050*/ 	.word	0x00000000


	//----- nvinfo : EIATTR_FRAME_SIZE
	.align		4
.L_13:
        /*0054*/ 	.byte	0x04, 0x11
        /*0056*/ 	.short	(.L_15 - .L_14)
	.align		4
.L_14:
        /*0058*/ 	.word	index@(_Z19edgeDetectionKernelPK6uchar4PS_ii)
        /*005c*/ 	.word	0x00000000


	//----- nvinfo : EIATTR_REGCOUNT
	.align		4
.L_15:
        /*0060*/ 	.byte	0x04, 0x2f
        /*0062*/ 	.short	(.L_17 - .L_16)
	.align		4
.L_16:
        /*0064*/ 	.word	index@(_Z19resizeAndBlurKernelPK6uchar4PS_iiiii)
        /*0068*/ 	.word	0x00000026


	//----- nvinfo : EIATTR_FRAME_SIZE
	.align		4
.L_17:
        /*006c*/ 	.byte	0x04, 0x11
        /*006e*/ 	.short	(.L_19 - .L_18)
	.align		4
.L_18:
        /*0070*/ 	.word	index@($__internal_0_$__cuda_sm3x_div_rn_noftz_f32_slowpath)
        /*0074*/ 	.word	0x00000000


	//----- nvinfo : EIATTR_FRAME_SIZE
	.align		4
.L_19:
        /*0078*/ 	.byte	0x04, 0x11
        /*007a*/ 	.short	(.L_21 - .L_20)
	.align		4
.L_20:
        /*007c*/ 	.word	index@(_Z19resizeAndBlurKernelPK6uchar4PS_iiiii)
        /*0080*/ 	.word	0x00000000


	//----- nvinfo : EIATTR_MIN_STACK_SIZE
	.align		4
.L_21:
        /*0084*/ 	.byte	0x04, 0x12
        /*0086*/ 	.short	(.L_23 - .L_22)
	.align		4
.L_22:
        /*0088*/ 	.word	index@(_Z19resizeAndBlurKernelPK6uchar4PS_iiiii)
        /*008c*/ 	.word	0x00000000


	//----- nvinfo : EIATTR_MIN_STACK_SIZE
	.align		4
.L_23:
        /*0090*/ 	.byte	0x04, 0x12
        /*0092*/ 	.short	(.L_25 - .L_24)
	.align		4
.L_24:
        /*0094*/ 	.word	index@(_Z19edgeDetectionKernelPK6uchar4PS_ii)
        /*0098*/ 	.word	0x00000000


	//----- nvinfo : EIATTR_MIN_STACK_SIZE
	.align		4
.L_25:
        /*009c*/ 	.byte	0x04, 0x12
        /*009e*/ 	.short	(.L_27 - .L_26)
	.align		4
.L_26:
        /*00a0*/ 	.word	index@(_Z15grayscaleKernelPK6uchar4PS_ii)
        /*00a4*/ 	.word	0x00000000


	//----- nvinfo : EIATTR_MIN_STACK_SIZE
	.align		4
.L_27:
        /*00a8*/ 	.byte	0x04, 0x12
        /*00aa*/ 	.short	(.L_29 - .L_28)
	.align		4
.L_28:
        /*00ac*/ 	.word	index@(_Z10blurKernelPK6uchar4PS_iii)
        /*00b0*/ 	.word	0x00000000
.L_29:


//--------------------- .nv.compat                --------------------------
	.section	.nv.compat,"",@"SHT_CUDA_COMPAT_INFO"
	.align	4
        /*0000*/ 	.byte	0x02, 0x09, 0x00, 0x00, 0x02, 0x02, 0x01, 0x00, 0x02, 0x05, 0x05, 0x00, 0x03, 0x07, 0x01, 0x01
        /*0010*/ 	.byte	0x02, 0x03, 0x00, 0x00, 0x02, 0x06, 0x01, 0x00, 0x04, 0x0b, 0x08, 0x00, 0x01, 0x00, 0x00, 0x00
        /*0020*/ 	.byte	0x00, 0x00, 0x00, 0x00


//--------------------- .nv.info._Z19resizeAndBlurKernelPK6uchar4PS_iiiii --------------------------
	.section	.nv.info._Z19resizeAndBlurKernelPK6uchar4PS_iiiii,"",@"SHT_CUDA_INFO"
	.sectionflags	@""
	.align	4


	//----- nvinfo : EIATTR_CUDA_API_VERSION
	.align		4
        /*0000*/ 	.byte	0x04, 0x37
        /*0002*/ 	.short	(.L_31 - .L_30)
.L_30:
        /*0004*/ 	.word	0x00000082


	//----- nvinfo : EIATTR_KPARAM_INFO
	.align		4
.L_31:
        /*0008*/ 	.byte	0x04, 0x17
        /*000a*/ 	.short	(.L_33 - .L_32)
.L_32:
        /*000c*/ 	.word	0x00000000
        /*0010*/ 	.short	0x0006
        /*0012*/ 	.short	0x0020
        /*0014*/ 	.byte	0x00, 0xf0, 0x11, 0x00


	//----- nvinfo : EIATTR_KPARAM_INFO
	.align		4
.L_33:
        /*0018*/ 	.byte	0x04, 0x17
        /*001a*/ 	.short	(.L_35 - .L_34)
.L_34:
        /*001c*/ 	.word	0x00000000
        /*0020*/ 	.short	0x0005
        /*0022*/ 	.short	0x001c
        /*0024*/ 	.byte	0x00, 0xf0, 0x11, 0x00


	//----- nvinfo : EIATTR_KPARAM_INFO
	.align		4
.L_35:
        /*0028*/ 	.byte	0x04, 0x17
        /*002a*/ 	.short	(.L_37 - .L_36)
.L_36:
        /*002c*/ 	.word	0x00000000
        /*0030*/ 	.short	0x0004
        /*0032*/ 	.short	0x0018
        /*0034*/ 	.byte	0x00, 0xf0, 0x11, 0x00


	//----- nvinfo : EIATTR_KPARAM_INFO
	.align		4
.L_37:
        /*0038*/ 	.byte	0x04, 0x17
        /*003a*/ 	.short	(.L_39 - .L_38)
.L_38:
        /*003c*/ 	.word	0x00000000
        /*0040*/ 	.short	0x0003
        /*0042*/ 	.short	0x0014
        /*0044*/ 	.byte	0x00, 0xf0, 0x11, 0x00


	//----- nvinfo : EIATTR_KPARAM_INFO
	.align		4
.L_39:
        /*0048*/ 	.byte	0x04, 0x17
        /*004a*/ 	.short	(.L_41 - .L_40)
.L_40:
        /*004c*/ 	.word	0x00000000
        /*0050*/ 	.short	0x0002
        /*0052*/ 	.short	0x0010
        /*0054*/ 	.byte	0x00, 0xf0, 0x11, 0x00


	//----- nvinfo : EIATTR_KPARAM_INFO
	.align		4
.L_41:
        /*0058*/ 	.byte	0x04, 0x17
        /*005a*/ 	.short	(.L_43 - .L_42)
.L_42:
        /*005c*/ 	.word	0x00000000
        /*0060*/ 	.short	0x0001
        /*0062*/ 	.short	0x0008
        /*0064*/ 	.byte	0x00, 0xf5, 0x21, 0x00


	//----- nvinfo : EIATTR_KPARAM_INFO
	.align		4
.L_43:
        /*0068*/ 	.byte	0x04, 0x17
        /*006a*/ 	.short	(.L_45 - .L_44)
.L_44:
        /*006c*/ 	.word	0x00000000
        /*0070*/ 	.short	0x0000
        /*0072*/ 	.short	0x0000
        /*0074*/ 	.byte	0x00, 0xf5, 0x21, 0x00


	//----- nvinfo : EIATTR_SPARSE_MMA_MASK
	.align		4
.L_45:
        /*0078*/ 	.byte	0x03, 0x50
        /*007a*/ 	.short	0x0000


	//----- nvinfo : EIATTR_MAXREG_COUNT
	.align		4
        /*007c*/ 	.byte	0x03, 0x1b
        /*007e*/ 	.short	0x00ff


	//----- nvinfo : EIATTR_MERCURY_ISA_VERSION
	.align		4
        /*0080*/ 	.byte	0x03, 0x5f
        /*0082*/ 	.short	0x0101


	//----- nvinfo : EIATTR_UNUSED_LOAD_BYTE_OFFSET
	.align		4
        /*0084*/ 	.byte	0x04, 0x44
        /*0086*/ 	.short	(.L_47 - .L_46)


	//   ....[0]....
.L_46:
        /*0088*/ 	.word	0x00000430
        /*008c*/ 	.word	0x00000007


	//   ....[1]....
        /*0090*/ 	.word	0x00000460
        /*0094*/ 	.word	0x00000007


	//   ....[2]....
        /*0098*/ 	.word	0x00000480
        /*009c*/ 	.word	0x00000007


	//   ....[3]....
        /*00a0*/ 	.word	0x00000490
        /*00a4*/ 	.word	0x00000007


	//   ....[4]....
        /*00a8*/ 	.word	0x00000840
        /*00ac*/ 	.word	0x00000007


	//   ....[5]....
        /*00b0*/ 	.word	0x00000850
        /*00b4*/ 	.word	0x00000007


	//   ....[6]....
        /*00b8*/ 	.word	0x000009e0
        /*00bc*/ 	.word	0x00000007


	//   ....[7]....
        /*00c0*/ 	.word	0x00000a50
        /*00c4*/ 	.word	0x00000007


	//   ....[8]....
        /*00c8*/ 	.word	0x00000b00
        /*00cc*/ 	.word	0x00000007


	//   ....[9]....
        /*00d0*/ 	.word	0x00000b30
        /*00d4*/ 	.word	0x00000007


	//   ....[10]....
        /*00d8*/ 	.word	0x00000b60
        /*00dc*/ 	.word	0x00000007


	//   ....[11]....
        /*00e0*/ 	.word	0x00000b70
        /*00e4*/ 	.word	0x00000007


	//   ....[12]....
        /*00e8*/ 	.word	0x00001150
        /*00ec*/ 	.word	0x00000007


	//   ....[13]....
        /*00f0*/ 	.word	0x00001180
        /*00f4*/ 	.word	0x00000007


	//   ....[14]....
        /*00f8*/ 	.word	0x000011b0
        /*00fc*/ 	.word	0x00000007


	//   ....[15]....
        /*0100*/ 	.word	0x000011c0
        /*0104*/ 	.word	0x00000007


	//   ....[16]....
        /*0108*/ 	.word	0x00001560
        /*010c*/ 	.word	0x00000007


	//   ....[17]....
        /*0110*/ 	.word	0x00001580
        /*0114*/ 	.word	0x00000007


	//   ....[18]....
        /*0118*/ 	.word	0x00001770
        /*011c*/ 	.word	0x00000007


	//----- nvinfo : EIATTR_VRC_CTA_INIT_COUNT
	.align		4
.L_47:
        /*0120*/ 	.byte	0x02, 0x4a
	.zero		1
	.zero		1


	//----- nvinfo : EIATTR_EXIT_INSTR_OFFSETS
	.align		4
        /*0124*/ 	.byte	0x04, 0x1c
        /*0126*/ 	.short	(.L_49 - .L_48)


	//   ....[0]....
.L_48:
        /*0128*/ 	.word	0x000000c0


	//   ....[1]....
        /*012c*/ 	.word	0x00001fd0


	//----- nvinfo : EIATTR_CRS_STACK_SIZE
	.align		4
.L_49:
        /*0130*/ 	.byte	0x04, 0x1e
        /*0132*/ 	.short	(.L_51 - .L_50)
.L_50:
        /*0134*/ 	.word	0x00000000


	//----- nvinfo : EIATTR_CBANK_PARAM_SIZE
	.align		4
.L_51:
        /*0138*/ 	.byte	0x03, 0x19
        /*013a*/ 	.short	0x0024


	//----- nvinfo : EIATTR_PARAM_CBANK
	.align		4
        /*013c*/ 	.byte	0x04, 0x0a
        /*013e*/ 	.short	(.L_53 - .L_52)
	.align		4
.L_52:
        /*0140*/ 	.word	index@(.nv.constant0._Z19resizeAndBlurKernelPK6uchar4PS_iiiii)
        /*0144*/ 	.short	0x0380
        /*0146*/ 	.short	0x0024


	//----- nvinfo : EIATTR_SW_WAR
	.align		4
.L_53:
        /*0148*/ 	.byte	0x04, 0x36
        /*014a*/ 	.short	(.L_55 - .L_54)
.L_54:
        /*014c*/ 	.word	0x00000008
.L_55:


//--------------------- .nv.info._Z19edgeDetectionKernelPK6uchar4PS_ii --------------------------
	.section	.nv.info._Z19edgeDetectionKernelPK6uchar4PS_ii,"",@"SHT_CUDA_INFO"
	.sectionflags	@""
	.align	4


	//----- nvinfo : EIATTR_CUDA_API_VERSION
	.align		4
        /*0000*/ 	.byte	0x04, 0x37
        /*0002*/ 	.short	(.L_57 - .L_56)
.L_56:
        /*0004*/ 	.word	0x00000082


	//----- nvinfo : EIATTR_KPARAM_INFO
	.align		4
.L_57:
        /*0008*/ 	.byte	0x04, 0x17
        /*000a*/ 	.short	(.L_59 - .L_58)
.L_58:
        /*000c*/ 	.word	0x00000000
        /*0010*/ 	.short	0x0003
        /*0012*/ 	.short	0x0014
        /*0014*/ 	.byte	0x00, 0xf0, 0x11, 0x00


	//----- nvinfo : EIATTR_KPARAM_INFO
	.align		4
.L_59:
        /*0018*/ 	.byte	0x04, 0x17
        /*001a*/ 	.short	(.L_61 - .L_60)
.L_60:
        /*001c*/ 	.word	0x00000000
        /*0020*/ 	.short	0x0002
        /*0022*/ 	.short	0x0010
        /*0024*/ 	.byte	0x00, 0xf0, 0x11, 0x00


	//----- nvinfo : EIATTR_KPARAM_INFO
	.align		4
.L_61:
        /*0028*/ 	.byte	0x04, 0x17
        /*002a*/ 	.short	(.L_63 - .L_62)
.L_62:
        /*002c*/ 	.word	0x00000000
        /*0030*/ 	.short	0x0001
        /*0032*/ 	.short	0x0008
        /*0034*/ 	.byte	0x00, 0xf5, 0x21, 0x00


	//----- nvinfo : EIATTR_KPARAM_INFO
	.align		4
.L_63:
        /*0038*/ 	.byte	0x04, 0x17
        /*003a*/ 	.short	(.L_65 - .L_64)
.L_64:
        /*003c*/ 	.word	0x00000000
        /*0040*/ 	.short	0x0000
        /*0042*/ 	.short	0x0000
        /*0044*/ 	.byte	0x00, 0xf5, 0x21, 0x00


	//----- nvinfo : EIATTR_SPARSE_MMA_MASK
	.align		4
.L_65:
        /*0048*/ 	.byte	0x03, 0x50
        /*004a*/ 	.short	0x0000


	//----- nvinfo : EIATTR_MAXREG_COUNT
	.align		4
        /*004c*/ 	.byte	0x03, 0x1b
        /*004e*/ 	.short	0x00ff


	//----- nvinfo : EIATTR_MERCURY_ISA_VERSION
	.align		4
        /*0050*/ 	.byte	0x03, 0x5f
        /*0052*/ 	.short	0x0101


	//----- nvinfo : EIATTR_VRC_CTA_INIT_COUNT
	.align		4
        /*0054*/ 	.byte	0x02, 0x4a
	.zero		1
	.zero		1


	//----- nvinfo : EIATTR_EXIT_INSTR_OFFSETS
	.align		4
        /*0058*/ 	.byte	0x04, 0x1c
        /*005a*/ 	.short	(.L_67 - .L_66)


	//   ....[0]....
.L_66:
        /*005c*/ 	.word	0x000000c0


	//   ....[1]....
        /*0060*/ 	.word	0x00000190


	//   ....[2]....
        /*0064*/ 	.word	0x000004e0


	//----- nvinfo : EIATTR_CRS_STACK_SIZE
	.align		4
.L_67:
        /*0068*/ 	.byte	0x04, 0x1e
        /*006a*/ 	.short	(.L_69 - .L_68)
.L_68:
        /*006c*/ 	.word	0x00000000


	//----- nvinfo : EIATTR_CBANK_PARAM_SIZE
	.align		4
.L_69:
        /*0070*/ 	.byte	0x03, 0x19
        /*0072*/ 	.short	0x0018


	//----- nvinfo : EIATTR_PARAM_CBANK
	.align		4
        /*0074*/ 	.byte	0x04, 0x0a
        /*0076*/ 	.short	(.L_71 - .L_70)
	.align		4
.L_70:
        /*0078*/ 	.word	index@(.nv.constant0._Z19edgeDetectionKernelPK6uchar4PS_ii)
        /*007c*/ 	.short	0x0380
        /*007e*/ 	.short	0x0018


	//----- nvinfo : EIATTR_SW_WAR
	.align		4
.L_71:
        /*0080*/ 	.byte	0x04, 0x36
        /*0082*/ 	.short	(.L_73 - .L_72)
.L_72:
        /*0084*/ 	.word	0x00000008
.L_73:


//--------------------- .nv.info._Z15grayscaleKernelPK6uchar4PS_ii --------------------------
	.section	.nv.info._Z15grayscaleKernelPK6uchar4PS_ii,"",@"SHT_CUDA_INFO"
	.sectionflags	@""
	.align	4


	//----- nvinfo : EIATTR_CUDA_API_VERSION
	.align		4
        /*0000*/ 	.byte	0x04, 0x37
        /*0002*/ 	.short	(.L_75 - .L_74)
.L_74:
        /*0004*/ 	.word	0x00000082


	//----- nvinfo : EIATTR_KPARAM_INFO
	.align		4
.L_75:
        /*0008*/ 	.byte	0x04, 0x17
        /*000a*/ 	.short	(.L_77 - .L_76)
.L_76:
        /*000c*/ 	.word	0x00000000
        /*0010*/ 	.short	0x0003
        /*0012*/ 	.short	0x0014
        /*0014*/ 	.byte	0x00, 0xf0, 0x11, 0x00


	//----- nvinfo : EIATTR_KPARAM_INFO
	.align		4
.L_77:
        /*0018*/ 	.byte	0x04, 0x17
        /*001a*/ 	.short	(.L_79 - .L_78)
.L_78:
        /*001c*/ 	.word	0x00000000
        /*0020*/ 	.short	0x0002
        /*0022*/ 	.short	0x0010
        /*0024*/ 	.byte	0x00, 0xf0, 0x11, 0x00


	//----- nvinfo : EIATTR_KPARAM_INFO
	.align		4
.L_79:
        /*0028*/ 	.byte	0x04, 0x17
        /*002a*/ 	.short	(.L_81 - .L_80)
.L_80:
        /*002c*/ 	.word	0x00000000
        /*0030*/ 	.short	0x0001
        /*0032*/ 	.short	0x0008
        /*0034*/ 	.byte	0x00, 0xf5, 0x21, 0x00


	//----- nvinfo : EIATTR_KPARAM_INFO
	.align		4
.L_81:
        /*0038*/ 	.byte	0x04, 0x17
        /*003a*/ 	.short	(.L_83 - .L_82)
.L_82:
        /*003c*/ 	.word	0x00000000
        /*0040*/ 	.short	0x0000
        /*0042*/ 	.short	0x0000
        /*0044*/ 	.byte	0x00, 0xf5, 0x21, 0x00


	//----- nvinfo : EIATTR_SPARSE_MMA_MASK
	.align		4
.L_83:
        /*0048*/ 	.byte	0x03, 0x50
        /*004a*/ 	.short	0x0000


	//----- nvinfo : EIATTR_MAXREG_COUNT
	.align		4
        /*004c*/ 	.byte	0x03, 0x1b
        /*004e*/ 	.short	0x00ff


	//----- nvinfo : EIATTR_MERCURY_ISA_VERSION
	.align		4
        /*0050*/ 	.byte	0x03, 0x5f
        /*0052*/ 	.short	0x0101


	//----- nvinfo : EIATTR_UNUSED_LOAD_BYTE_OFFSET
	.align		4
        /*0054*/ 	.byte	0x04, 0x44
        /*0056*/ 	.short	(.L_85 - .L_84)


	//   ....[0]....
.L_84:
        /*0058*/ 	.word	0x00000110
        /*005c*/ 	.word	0x00000007


	//----- nvinfo : EIATTR_VRC_CTA_INIT_COUNT
	.align		4
.L_85:
        /*0060*/ 	.byte	0x02, 0x4a
	.zero		1
	.zero		1


	//----- nvinfo : EIATTR_EXIT_INSTR_OFFSETS
	.align		4
        /*0064*/ 	.byte	0x04, 0x1c
        /*0066*/ 	.short	(.L_87 - .L_86)


	//   ....[0]....
.L_86:
        /*0068*/ 	.word	0x000000c0


	//   ....[1]....
        /*006c*/ 	.word	0x00000240


	//----- nvinfo : EIATTR_CBANK_PARAM_SIZE
	.align		4
.L_87:
        /*0070*/ 	.byte	0x03, 0x19
        /*0072*/ 	.short	0x0018


	//----- nvinfo : EIATTR_PARAM_CBANK
	.align		4
        /*0074*/ 	.byte	0x04, 0x0a
        /*0076*/ 	.short	(.L_89 - .L_88)
	.align		4
.L_88:
        /*0078*/ 	.word	index@(.nv.constant0._Z15grayscaleKernelPK6uchar4PS_ii)
        /*007c*/ 	.short	0x0380
        /*007e*/ 	.short	0x0018


	//----- nvinfo : EIATTR_SW_WAR
	.align		4
.L_89:
        /*0080*/ 	.byte	0x04, 0x36
        /*0082*/ 	.short	(.L_91 - .L_90)
.L_90:
        /*0084*/ 	.word	0x00000008
.L_91:


//--------------------- .nv.info._Z10blurKernelPK6uchar4PS_iii --------------------------
	.section	.nv.info._Z10blurKernelPK6uchar4PS_iii,"",@"SHT_CUDA_INFO"
	.sectionflags	@""
	.align	4


	//----- nvinfo : EIATTR_CUDA_API_VERSION
	.align		4
        /*0000*/ 	.byte	0x04, 0x37
        /*0002*/ 	.short	(.L_93 - .L_92)
.L_92:
        /*0004*/ 	.word	0x00000082


	//----- nvinfo : EIATTR_KPARAM_INFO
	.align		4
.L_93:
        /*0008*/ 	.byte	0x04, 0x17
        /*000a*/ 	.short	(.L_95 - .L_94)
.L_94:
        /*000c*/ 	.word	0x00000000
        /*0010*/ 	.short	0x0004
        /*0012*/ 	.short	0x0018
        /*0014*/ 	.byte	0x00, 0xf0, 0x11, 0x00


	//----- nvinfo : EIATTR_KPARAM_INFO
	.align		4
.L_95:
        /*0018*/ 	.byte	0x04, 0x17
        /*001a*/ 	.short	(.L_97 - .L_96)
.L_96:
        /*001c*/ 	.word	0x00000000
        /*0020*/ 	.short	0x0003
        /*0022*/ 	.short	0x0014
        /*0024*/ 	.byte	0x00, 0xf0, 0x11, 0x00


	//----- nvinfo : EIATTR_KPARAM_INFO
	.align		4
.L_97:
        /*0028*/ 	.byte	0x04, 0x17
        /*002a*/ 	.short	(.L_99 - .L_98)
.L_98:
        /*002c*/ 	.word	0x00000000
        /*0030*/ 	.short	0x0002
        /*0032*/ 	.short	0x0010
        /*0034*/ 	.byte	0x00, 0xf0, 0x11, 0x00


	//----- nvinfo : EIATTR_KPARAM_INFO
	.align		4
.L_99:
        /*0038*/ 	.byte	0x04, 0x17
        /*003a*/ 	.short	(.L_101 - .L_100)
.L_100:
        /*003c*/ 	.word	0x00000000
        /*0040*/ 	.short	0x0001
        /*0042*/ 	.short	0x0008
        /*0044*/ 	.byte	0x00, 0xf5, 0x21, 0x00


	//----- nvinfo : EIATTR_KPARAM_INFO
	.align		4
.L_101:
        /*0048*/ 	.byte	0x04, 0x17
        /*004a*/ 	.short	(.L_103 - .L_102)
.L_102:
        /*004c*/ 	.word	0x00000000
        /*0050*/ 	.short	0x0000
        /*0052*/ 	.short	0x0000
        /*0054*/ 	.byte	0x00, 0xf5, 0x21, 0x00


	//----- nvinfo : EIATTR_SPARSE_MMA_MASK
	.align		4
.L_103:
        /*0058*/ 	.byte	0x03, 0x50
        /*005a*/ 	.short	0x0000


	//----- nvinfo : EIATTR_MAXREG_COUNT
	.align		4
        /*005c*/ 	.byte	0x03, 0x1b
        /*005e*/ 	.short	0x00ff


	//----- nvinfo : EIATTR_MERCURY_ISA_VERSION
	.align		4
        /*0060*/ 	.byte	0x03, 0x5f
        /*0062*/ 	.short	0x0101


	//----- nvinfo : EIATTR_UNUSED_LOAD_BYTE_OFFSET
	.align		4
        /*0064*/ 	.byte	0x04, 0x44
        /*0066*/ 	.short	(.L_105 - .L_104)


	//   ....[0]....
.L_104:
        /*0068*/ 	.word	0x000003c0
        /*006c*/ 	.word	0x00000007


	//   ....[1]....
        /*0070*/ 	.word	0x000003d0
        /*0074*/ 	.word	0x00000007


	//   ....[2]....
        /*0078*/ 	.word	0x00000570
        /*007c*/ 	.word	0x00000007


	//   ....[3]....
        /*0080*/ 	.word	0x000005c0
        /*0084*/ 	.word	0x00000007


	//   ....[4]....
        /*0088*/ 	.word	0x00000680
        /*008c*/ 	.word	0x00000007


	//   ....[5]....
        /*0090*/ 	.word	0x000006b0
        /*0094*/ 	.word	0x00000007


	//   ....[6]....
        /*0098*/ 	.word	0x000006e0
        /*009c*/ 	.word	0x00000007


	//   ....[7]....
        /*00a0*/ 	.word	0x000006f0
        /*00a4*/ 	.word	0x00000007


	//   ....[8]....
        /*00a8*/ 	.word	0x00000c90
        /*00ac*/ 	.word	0x00000007


	//   ....[9]....
        /*00b0*/ 	.word	0x00000cb0
        /*00b4*/ 	.word	0x00000007


	//   ....[10]....
        /*00b8*/ 	.word	0x00000cd0
        /*00bc*/ 	.word	0x00000007


	//   ....[11]....
        /*00c0*/ 	.word	0x00000ce0
        /*00c4*/ 	.word	0x00000007


	//   ....[12]....
        /*00c8*/ 	.word	0x00001050
        /*00cc*/ 	.word	0x00000007


	//   ....[13]....
        /*00d0*/ 	.word	0x00001060
        /*00d4*/ 	.word	0x00000007


	//   ....[14]....
        /*00d8*/ 	.word	0x00001250
        /*00dc*/ 	.word	0x00000007


	//----- nvinfo : EIATTR_VRC_CTA_INIT_COUNT
	.align		4
.L_105:
        /*00e0*/ 	.byte	0x02, 0x4a
	.zero		1
	.zero		1


	//----- nvinfo : EIATTR_EXIT_INSTR_OFFSETS
	.align		4
        /*00e4*/ 	.byte	0x04, 0x1c
        /*00e6*/ 	.short	(.L_107 - .L_106)


	//   ....[0]....
.L_106:
        /*00e8*/ 	.word	0x000000c0


	//   ....[1]....
        /*00ec*/ 	.word	0x00001690


	//----- nvinfo : EIATTR_CRS_STACK_SIZE
	.align		4
.L_107:
        /*00f0*/ 	.byte	0x04, 0x1e
        /*00f2*/ 	.short	(.L_109 - .L_108)
.L_108:
        /*00f4*/ 	.word	0x00000000


	//----- nvinfo : EIATTR_CBANK_PARAM_SIZE
	.align		4
.L_109:
        /*00f8*/ 	.byte	0x03, 0x19
        /*00fa*/ 	.short	0x001c


	//----- nvinfo : EIATTR_PARAM_CBANK
	.align		4
        /*00fc*/ 	.byte	0x04, 0x0a
        /*00fe*/ 	.short	(.L_111 - .L_110)
	.align		4
.L_110:
        /*0100*/ 	.word	index@(.nv.constant0._Z10blurKernelPK6uchar4PS_iii)
        /*0104*/ 	.short	0x0380
        /*0106*/ 	.short	0x001c


	//----- nvinfo : EIATTR_SW_WAR
	.align		4
.L_111:
        /*0108*/ 	.byte	0x04, 0x36
        /*010a*/ 	.short	(.L_113 - .L_112)
.L_112:
        /*010c*/ 	.word	0x00000008
.L_113:


//--------------------- .nv.callgraph             --------------------------
	.section	.nv.callgraph,"",@"SHT_CUDA_CALLGRAPH"
	.align	4
	.sectionentsize	8
	.align		4
        /*0000*/ 	.word	0x00000000
	.align		4
        /*0004*/ 	.word	0xffffffff
	.align		4
        /*0008*/ 	.word	0x00000000
	.align		4
        /*000c*/ 	.word	0xfffffffe
	.align		4
        /*0010*/ 	.word	0x00000000
	.align		4
        /*0014*/ 	.word	0xfffffffd
	.align		4
        /*0018*/ 	.word	0x00000000
	.align		4
        /*001c*/ 	.word	0xfffffffc


//--------------------- .text._Z19resizeAndBlurKernelPK6uchar4PS_iiiii --------------------------
	.section	.text._Z19resizeAndBlurKernelPK6uchar4PS_iiiii,"ax",@progbits
	.align	128
        .global         _Z19resizeAndBlurKernelPK6uchar4PS_iiiii
        .type           _Z19resizeAndBlurKernelPK6uchar4PS_iiiii,@function
        .size           _Z19resizeAndBlurKernelPK6uchar4PS_iiiii,(.L_x_63 - _Z19resizeAndBlurKernelPK6uchar4PS_iiiii)
        .other          _Z19resizeAndBlurKernelPK6uchar4PS_iiiii,@"STO_CUDA_ENTRY STV_DEFAULT"
_Z19resizeAndBlurKernelPK6uchar4PS_iiiii:
.text._Z19resizeAndBlurKernelPK6uchar4PS_iiiii:
[----:B------:R-:W-:Y:S01]  /*0000*/  LDC R1, c[0x0][0x37c] ;  /* 0x0000df00ff017b82 */ /* 0x000fe20000000800 */
[----:B------:R-:W0:Y:S07]  /*0010*/  S2R R3, SR_TID.Y ;  /* 0x0000000000037919 */ /* 0x000e2e0000002200 */
[----:B------:R-:W1:Y:S01]  /*0020*/  LDC R5, c[0x0][0x360] ;  /* 0x0000d800ff057b82 */ /* 0x000e620000000800 */
[----:B------:R-:W2:Y:S01]  /*0030*/  LDCU.64 UR6, c[0x0][0x398] ;  /* 0x00007300ff0677ac */ /* 0x000ea20008000a00 */
[----:B------:R-:W1:Y:S06]  /*0040*/  S2R R0, SR_TID.X ;  /* 0x0000000000007919 */ /* 0x000e6c0000002100 */
[----:B------:R-:W0:Y:S08]  /*0050*/  S2UR UR5, SR_CTAID.Y ;  /* 0x00000000000579c3 */ /* 0x000e300000002600 */
[----:B------:R-:W0:Y:S08]  /*0060*/  LDC R4, c[0x0][0x364] ;  /* 0x0000d900ff047b82 */ /* 0x000e300000000800 */
[----:B------:R-:W1:Y:S01]  /*0070*/  S2UR UR4, SR_CTAID.X ;  /* 0x00000000000479c3 */ /* 0x000e620000002500 */
[----:B0-----:R-:W-:-:S05]  /*0080*/  IMAD R4, R4, UR5, R3 ;  /* 0x0000000504047c24 */ /* 0x001fca000f8e0203 */
[----:B--2---:R-:W-:Y:S01]  /*0090*/  ISETP.GE.AND P0, PT, R4, UR7, PT ;  /* 0x0000000704007c0c */ /* 0x004fe2000bf06270 */
[----:B-1----:R-:W-:-:S05]  /*00a0*/  IMAD R5, R5, UR4, R0 ;  /* 0x0000000405057c24 */ /* 0x002fca000f8e0200 */
[----:B------:R-:W-:-:S13]  /*00b0*/  ISETP.GE.OR P0, PT, R5, UR6, P0 ;  /* 0x0000000605007c0c */ /* 0x000fda0008706670 */
[----:B------:R-:W-:Y:S05]  /*00c0*/  @P0 EXIT ;  /* 0x000000000000094d */ /* 0x000fea0003800000 */
[----:B------:R-:W0:Y:S01]  /*00d0*/  LDCU UR4, c[0x0][0x390] ;  /* 0x00007200ff0477ac */ /* 0x000e220008000800 */
[----:B------:R-:W-:Y:S01]  /*00e0*/  I2FP.F32.S32 R9, UR6 ;  /* 0x0000000600097c45 */ /* 0x000fe20008201400 */
[----:B------:R-:W-:Y:S01]  /*00f0*/  BSSY.RECONVERGENT B0, `(.L_x_0) ;  /* 0x000000f000007945 */ /* 0x000fe20003800200 */
[----:B------:R-:W-:Y:S02]  /*0100*/  I2FP.F32.S32 R0, R5 ;  /* 0x0000000500007245 */ /* 0x000fe40000201400 */
[----:B------:R-:W1:Y:S01]  /*0110*/  MUFU.RCP R2, R9 ;  /* 0x0000000900027308 */ /* 0x000e620000001000 */
[----:B0-----:R-:W-:Y:S01]  /*0120*/  I2FP.F32.S32 R3, UR4 ;  /* 0x0000000400037c45 */ /* 0x001fe20008201400 */
[----:B-1----:R-:W-:-:S04]  /*0130*/  FFMA R7, -R9, R2, 1 ;  /* 0x3f80000009077423 */ /* 0x002fc80000000102 */
[----:B------:R-:W-:Y:S01]  /*0140*/  FMUL R0, R0, R3 ;  /* 0x0000000300007220 */ /* 0x000fe20000400000 */
[----:B------:R-:W-:-:S03]  /*0150*/  FFMA R7, R2, R7, R2 ;  /* 0x0000000702077223 */ /* 0x000fc60000000002 */
[----:B------:R-:W0:Y:S01]  /*0160*/  FCHK P0, R0, R9 ;  /* 0x0000000900007302 */ /* 0x000e220000000000 */
[----:B------:R-:W-:-:S04]  /*0170*/  FFMA R6, R0, R7, RZ ;  /* 0x0000000700067223 */ /* 0x000fc800000000ff */
[----:B------:R-:W-:-:S04]  /*0180*/  FFMA R2, -R9, R6, R0 ;  /* 0x0000000609027223 */ /* 0x000fc80000000100 */
[----:B------:R-:W-:Y:S01]  /*0190*/  FFMA R6, R7, R2, R6 ;  /* 0x0000000207067223 */ /* 0x000fe20000000006 */
[----:B0-----:R-:W-:Y:S06]  /*01a0*/  @!P0 BRA `(.L_x_1) ;  /* 0x00000000000c8947 */ /* 0x001fec0003800000 */
[----:B------:R-:W-:-:S07]  /*01b0*/  MOV R8, 0x1d0 ;  /* 0x000001d000087802 */ /* 0x000fce0000000f00 */
[----:B------:R-:W-:Y:S05]  /*01c0*/  CALL.REL.NOINC `($__internal_0_$__cuda_sm3x_div_rn_noftz_f32_slowpath) ;  /* 0x0000001c00847944 */ /* 0x000fea0003c00000 */
[----:B------:R-:W-:-:S07]  /*01d0*/  IMAD.MOV.U32 R6, RZ, RZ, R0 ;  /* 0x000000ffff067224 */ /* 0x000fce00078e0000 */
.L_x_1:
[----:B------:R-:W-:Y:S05]  /*01e0*/  BSYNC.RECONVERGENT B0 ;  /* 0x0000000000007941 */ /* 0x000fea0003800200 */
.L_x_0:
[----:B------:R-:W0:Y:S01]  /*01f0*/  LDCU UR4, c[0x0][0x39c] ;  /* 0x00007380ff0477ac */ /* 0x000e220008000800 */
[----:B------:R-:W-:Y:S01]  /*0200*/  I2FP.F32.U32 R0, R4 ;  /* 0x0000000400007245 */ /* 0x000fe20000201000 */
[----:B------:R-:W-:Y:S01]  /*0210*/  BSSY.RECONVERGENT B0, `(.L_x_2) ;  /* 0x0000011000007945 */ /* 0x000fe20003800200 */
[----:B------:R-:W1:Y:S01]  /*0220*/  LDCU.64 UR10, c[0x0][0x358] ;  /* 0x00006b00ff0a77ac */ /* 0x000e620008000a00 */
[----:B0-----:R-:W-:Y:S01]  /*0230*/  I2FP.F32.U32 R9, UR4 ;  /* 0x0000000400097c45 */ /* 0x001fe20008201000 */
[----:B------:R-:W0:Y:S03]  /*0240*/  LDCU UR4, c[0x0][0x394] ;  /* 0x00007280ff0477ac */ /* 0x000e260008000800 */
[----:B------:R-:W2:Y:S01]  /*0250*/  MUFU.RCP R2, R9 ;  /* 0x0000000900027308 */ /* 0x000ea20000001000 */
[----:B0-----:R-:W-:Y:S01]  /*0260*/  I2FP.F32.S32 R3, UR4 ;  /* 0x0000000400037c45 */ /* 0x001fe20008201400 */
[----:B--2---:R-:W-:-:S04]  /*0270*/  FFMA R7, -R9, R2, 1 ;  /* 0x3f80000009077423 */ /* 0x004fc80000000102 */
[----:B------:R-:W-:Y:S01]  /*0280*/  FMUL R0, R0, R3 ;  /* 0x0000000300007220 */ /* 0x000fe20000400000 */
[----:B------:R-:W-:-:S03]  /*0290*/  FFMA R7, R2, R7, R2 ;  /* 0x0000000702077223 */ /* 0x000fc60000000002 */
[----:B------:R-:W0:Y:S01]  /*02a0*/  FCHK P0, R0, R9 ;  /* 0x0000000900007302 */ /* 0x000e220000000000 */
[----:B------:R-:W-:-:S04]  /*02b0*/  FFMA R2, R0, R7, RZ ;  /* 0x0000000700027223 */ /* 0x000fc800000000ff */
[----:B------:R-:W-:-:S04]  /*02c0*/  FFMA R3, -R9, R2, R0 ;  /* 0x0000000209037223 */ /* 0x000fc80000000100 */
[----:B------:R-:W-:Y:S01]  /*02d0*/  FFMA R7, R7, R3, R2 ;  /* 0x0000000307077223 */ /* 0x000fe20000000002 */
[----:B01----:R-:W-:Y:S06]  /*02e0*/  @!P0 BRA `(.L_x_3) ;  /* 0x00000000000c8947 */ /* 0x003fec0003800000 */
[----:B------:R-:W-:-:S07]  /*02f0*/  MOV R8, 0x310 ;  /* 0x0000031000087802 */ /* 0x000fce0000000f00 */
[----:B------:R-:W-:Y:S05]  /*0300*/  CALL.REL.NOINC `($__internal_0_$__cuda_sm3x_div_rn_noftz_f32_slowpath) ;  /* 0x0000001c00347944 */ /* 0x000fea0003c00000 */
[----:B------:R-:W-:-:S07]  /*0310*/  IMAD.MOV.U32 R7, RZ, RZ, R0 ;  /* 0x000000ffff077224 */ /* 0x000fce00078e0000 */
.L_x_3:
[----:B------:R-:W-:Y:S05]  /*0320*/  BSYNC.RECONVERGENT B0 ;  /* 0x0000000000007941 */ /* 0x000fea0003800200 */
.L_x_2:
[----:B------:R-:W0:Y:S01]  /*0330*/  LDC.64 R8, c[0x0][0x390] ;  /* 0x0000e400ff087b82 */ /* 0x000e220000000a00 */
[----:B------:R-:W1:Y:S01]  /*0340*/  F2I.TRUNC.NTZ R10, R7 ;  /* 0x00000007000a7305 */ /* 0x000e62000020f100 */
[----:B------:R-:W2:Y:S06]  /*0350*/  LDCU UR4, c[0x0][0x3a0] ;  /* 0x00007400ff0477ac */ /* 0x000eac0008000800 */
[----:B------:R-:W3:Y:S01]  /*0360*/  LDC.64 R2, c[0x0][0x380] ;  /* 0x0000e000ff027b82 */ /* 0x000ee20000000a00 */
[----:B------:R-:W4:Y:S01]  /*0370*/  F2I.TRUNC.NTZ R17, R6 ;  /* 0x0000000600117305 */ /* 0x000f22000020f100 */
[----:B0-----:R-:W-:-:S02]  /*0380*/  VIADD R9, R9, 0xffffffff ;  /* 0xffffffff09097836 */ /* 0x001fc40000000000 */
[----:B------:R-:W-:-:S03]  /*0390*/  VIADD R0, R8, 0xffffffff ;  /* 0xffffffff08007836 */ /* 0x000fc60000000000 */
[C---:B-1----:R-:W-:Y:S02]  /*03a0*/  VIMNMX R11, PT, PT, R10.reuse, R9, PT ;  /* 0x000000090a0b7248 */ /* 0x042fe40003fe0100 */
[C---:B----4-:R-:W-:Y:S02]  /*03b0*/  VIMNMX R13, PT, PT, R17.reuse, R0, PT ;  /* 0x00000000110d7248 */ /* 0x050fe40003fe0100 */
[----:B------:R-:W-:Y:S02]  /*03c0*/  VIADDMNMX R17, R17, 0x1, R0, PT ;  /* 0x0000000111117846 */ /* 0x000fe40003800100 */
[----:B------:R-:W-:Y:S01]  /*03d0*/  VIADDMNMX R0, R10, 0x1, R9, PT ;  /* 0x000000010a007846 */ /* 0x000fe20003800109 */
[CC--:B------:R-:W-:Y:S02]  /*03e0*/  IMAD R15, R11.reuse, R8.reuse, R13 ;  /* 0x000000080b0f7224 */ /* 0x0c0fe400078e020d */
[----:B------:R-:W-:Y:S02]  /*03f0*/  IMAD R9, R11, R8, R17 ;  /* 0x000000080b097224 */ /* 0x000fe400078e0211 */
[----:B---3--:R-:W-:-:S04]  /*0400*/  IMAD.WIDE R10, R15, 0x4, R2 ;  /* 0x000000040f0a7825 */ /* 0x008fc800078e0202 */
[CC--:B------:R-:W-:Y:S02]  /*0410*/  IMAD R15, R0.reuse, R8.reuse, R13 ;  /* 0x00000008000f7224 */ /* 0x0c0fe400078e020d */
[----:B------:R-:W-:Y:S01]  /*0420*/  IMAD R17, R0, R8, R17 ;  /* 0x0000000800117224 */ /* 0x000fe200078e0211 */
[----:B------:R-:W3:Y:S01]  /*0430*/  LDG.E R10, desc[UR10][R10.64] ;  /* 0x0000000a0a0a7981 */ /* 0x000ee2000c1e1900 */
[----:B------:R-:W-:-:S04]  /*0440*/  IMAD.WIDE R12, R9, 0x4, R2 ;  /* 0x00000004090c7825 */ /* 0x000fc800078e0202 */
[--C-:B------:R-:W-:Y:S02]  /*0450*/  IMAD.WIDE R8, R15, 0x4, R2.reuse ;  /* 0x000000040f087825 */ /* 0x100fe400078e0202 */
[----:B------:R-:W4:Y:S02]  /*0460*/  LDG.E R12, desc[UR10][R12.64] ;  /* 0x0000000a0c0c7981 */ /* 0x000f24000c1e1900 */
[----:B------:R-:W-:Y:S02]  /*0470*/  IMAD.WIDE R2, R17, 0x4, R2 ;  /* 0x0000000411027825 */ /* 0x000fe400078e0202 */
[----:B------:R-:W5:Y:S04]  /*0480*/  LDG.E R8, desc[UR10][R8.64] ;  /* 0x0000000a08087981 */ /* 0x000f68000c1e1900 */
[----:B------:R-:W5:Y:S01]  /*0490*/  LDG.E R3, desc[UR10][R2.64] ;  /* 0x0000000a02037981 */ /* 0x000f62000c1e1900 */
[----:B--2---:R-:W-:Y:S01]  /*04a0*/  UISETP.GE.AND UP0, UPT, UR4, 0x1, UPT ;  /* 0x000000010400788c */ /* 0x004fe2000bf06270 */
[----:B---3--:R-:W-:-:S02]  /*04b0*/  PRMT R14, R10, 0x7771, RZ ;  /* 0x000077710a0e7816 */ /* 0x008fc400000000ff */
[C---:B------:R-:W-:Y:S02]  /*04c0*/  PRMT R15, R10.reuse, 0x7772, RZ ;  /* 0x000077720a0f7816 */ /* 0x040fe400000000ff */
[----:B------:R-:W-:Y:S02]  /*04d0*/  PRMT R0, R10, 0x7770, RZ ;  /* 0x000077700a007816 */ /* 0x000fe400000000ff */
[----:B----4-:R-:W-:Y:S02]  /*04e0*/  PRMT R16, R12, 0x7771, RZ ;  /* 0x000077710c107816 */ /* 0x010fe400000000ff */
[C---:B-----5:R-:W-:Y:S02]  /*04f0*/  PRMT R17, R8.reuse, 0x7770, RZ ;  /* 0x0000777008117816 */ /* 0x060fe400000000ff */
[----:B------:R-:W-:Y:S02]  /*0500*/  PRMT R18, R8, 0x7771, RZ ;  /* 0x0000777108127816 */ /* 0x000fe400000000ff */
[----:B------:R-:W-:-:S02]  /*0510*/  PRMT R19, R3, 0x7770, RZ ;  /* 0x0000777003137816 */ /* 0x000fc400000000ff */
[C---:B------:R-:W-:Y:S02]  /*0520*/  PRMT R22, R3.reuse, 0x7771, RZ ;  /* 0x0000777103167816 */ /* 0x040fe400000000ff */
[----:B------:R-:W-:Y:S02]  /*0530*/  PRMT R2, R8, 0x7772, RZ ;  /* 0x0000777208027816 */ /* 0x000fe400000000ff */
[----:B------:R-:W-:Y:S02]  /*0540*/  PRMT R3, R3, 0x7772, RZ ;  /* 0x0000777203037816 */ /* 0x000fe400000000ff */
[C---:B------:R-:W-:Y:S02]  /*0550*/  PRMT R11, R12.reuse, 0x7770, RZ ;  /* 0x000077700c0b7816 */ /* 0x040fe400000000ff */
[----:B------:R-:W-:Y:S02]  /*0560*/  PRMT R13, R12, 0x7772, RZ ;  /* 0x000077720c0d7816 */ /* 0x000fe400000000ff */
[----:B------:R-:W-:-:S02]  /*0570*/  PRMT R9, R14, 0x7610, R9 ;  /* 0x000076100e097816 */ /* 0x000fc40000000009 */
[----:B------:R-:W-:Y:S02]  /*0580*/  PRMT R10, R15, 0x7610, R10 ;  /* 0x000076100f0a7816 */ /* 0x000fe4000000000a */
[----:B------:R-:W-:Y:S02]  /*0590*/  PRMT R12, R16, 0x7610, R12 ;  /* 0x00007610100c7816 */ /* 0x000fe4000000000c */
[----:B------:R-:W-:Y:S02]  /*05a0*/  PRMT R14, R17, 0x7610, R14 ;  /* 0x00007610110e7816 */ /* 0x000fe4000000000e */
[----:B------:R-:W-:Y:S02]  /*05b0*/  PRMT R8, R0, 0x7610, R8 ;  /* 0x0000761000087816 */ /* 0x000fe40000000008 */
[----:B------:R-:W-:Y:S02]  /*05c0*/  PRMT R15, R18, 0x7610, R15 ;  /* 0x00007610120f7816 */ /* 0x000fe4000000000f */
[----:B------:R-:W-:-:S02]  /*05d0*/  PRMT R16, R2, 0x7610, R16 ;  /* 0x0000761002107816 */ /* 0x000fc40000000010 */
[----:B------:R-:W-:Y:S02]  /*05e0*/  PRMT R17, R19, 0x7610, R17 ;  /* 0x0000761013117816 */ /* 0x000fe40000000011 */
[----:B------:R-:W-:Y:S01]  /*05f0*/  PRMT R23, R3, 0x7610, R23 ;  /* 0x0000761003177816 */ /* 0x000fe20000000017 */
[----:B------:R-:W-:Y:S06]  /*0600*/  BRA.U !UP0, `(.L_x_4) ;  /* 0x00000015087c7547 */ /* 0x000fec000b800000 */
[----:B------:R-:W-:Y:S01]  /*0610*/  UIADD3 UR8, UPT, UPT, -UR4, URZ, URZ ;  /* 0x000000ff04087290 */ /* 0x000fe2000fffe1ff */
[----:B------:R-:W-:Y:S01]  /*0620*/  IMAD.MOV.U32 R0, RZ, RZ, RZ ;  /* 0x000000ffff007224 */ /* 0x000fe200078e00ff */
[----:B------:R-:W-:Y:S01]  /*0630*/  CS2R R2, SRZ ;  /* 0x0000000000027805 */ /* 0x000fe2000001ff00 */
[----:B------:R-:W-:-:S04]  /*0640*/  IMAD.MOV.U32 R24, RZ, RZ, RZ ;  /* 0x000000ffff187224 */ /* 0x000fc800078e00ff */
[----:B------:R-:W-:-:S05]  /*0650*/  UMOV UR4, UR8 ;  /* 0x0000000800047c82 */ /* 0x000fca0008000000 */
.L_x_11:
[----:B------:R-:W0:Y:S01]  /*0660*/  LDCU UR7, c[0x0][0x3a0] ;  /* 0x00007400ff0777ac */ /* 0x000e220008000800 */
[----:B------:R-:W1:Y:S01]  /*0670*/  F2I.TRUNC.NTZ R25, R7 ;  /* 0x0000000700197305 */ /* 0x000e62000020f100 */
[----:B------:R-:W2:Y:S01]  /*0680*/  LDCU UR6, c[0x0][0x394] ;  /* 0x00007280ff0677ac */ /* 0x000ea20008000800 */
[----:B------:R-:W-:Y:S01]  /*0690*/  UMOV UR5, UR4 ;  /* 0x0000000400057c82 */ /* 0x000fe20008000000 */
[----:B-1----:R-:W-:Y:S01]  /*06a0*/  VIADD R25, R25, UR4 ;  /* 0x0000000419197c36 */ /* 0x002fe20008000000 */
[----:B------:R-:W-:Y:S02]  /*06b0*/  UIADD3 UR4, UPT, UPT, UR4, 0x1, URZ ;  /* 0x0000000104047890 */ /* 0x000fe4000fffe0ff */
[----:B0-----:R-:W-:Y:S02]  /*06c0*/  UISETP.GE.U32.AND UP1, UPT, UR7, 0x4, UPT ;  /* 0x000000040700788c */ /* 0x001fe4000bf26070 */
[----:B------:R-:W-:Y:S01]  /*06d0*/  UISETP.NE.AND UP0, UPT, UR5, UR7, UPT ;  /* 0x000000070500728c */ /* 0x000fe2000bf05270 */
[----:B--2---:R-:W-:-:S02]  /*06e0*/  ISETP.GE.AND P0, PT, R25, UR6, PT ;  /* 0x0000000619007c0c */ /* 0x004fc4000bf06270 */
[----:B------:R-:W-:Y:S02]  /*06f0*/  UMOV UR5, UR8 ;  /* 0x0000000800057c82 */ /* 0x000fe40008000000 */
[----:B------:R-:W-:Y:S02]  /*0700*/  ISETP.GT.AND P0, PT, R25, -0x1, !P0 ;  /* 0xffffffff1900780c */ /* 0x000fe40004704270 */
[----:B------:R-:W-:Y:S11]  /*0710*/  BRA.U !UP1, `(.L_x_5) ;  /* 0x0000000909247547 */ /* 0x000ff6000b800000 */
[----:B------:R-:W0:Y:S01]  /*0720*/  F2I.TRUNC.NTZ R20, R6 ;  /* 0x0000000600147305 */ /* 0x000e22000020f100 */
[----:B------:R-:W1:Y:S01]  /*0730*/  LDCU UR9, c[0x0][0x390] ;  /* 0x00007200ff0977ac */ /* 0x000e620008000800 */
[----:B------:R-:W-:Y:S01]  /*0740*/  USHF.L.U32 UR5, UR7, 0x1, URZ ;  /* 0x0000000107057899 */ /* 0x000fe200080006ff */
[----:B------:R-:W2:Y:S03]  /*0750*/  LDCU UR12, c[0x0][0x390] ;  /* 0x00007200ff0c77ac */ /* 0x000ea60008000800 */
[----:B------:R-:W-:Y:S02]  /*0760*/  ULOP3.LUT UR5, UR5, 0xfffffff8, URZ, 0xc0, !UPT ;  /* 0xfffffff805057892 */ /* 0x000fe4000f8ec0ff */
[----:B------:R-:W-:Y:S02]  /*0770*/  UIADD3 UR6, UPT, UPT, -UR7, 0x3, URZ ;  /* 0x0000000307067890 */ /* 0x000fe4000fffe1ff */
[----:B0-----:R-:W-:Y:S01]  /*0780*/  VIADD R20, R20, -UR7 ;  /* 0x8000000714147c36 */ /* 0x001fe20008000000 */
[----:B------:R-:W-:-:S03]  /*0790*/  UIADD3 UR5, UPT, UPT, -UR5, URZ, URZ ;  /* 0x000000ff05057290 */ /* 0x000fc6000fffe1ff */
[----:B-1----:R-:W-:-:S09]  /*07a0*/  IMAD R21, R25, UR9, R20 ;  /* 0x0000000919157c24 */ /* 0x002fd2000f8e0214 */
.L_x_6:
[----:B------:R-:W0:Y:S01]  /*07b0*/  LDC.64 R18, c[0x0][0x380] ;  /* 0x0000e000ff127b82 */ /* 0x000e220000000a00 */
[C---:B--2---:R-:W-:Y:S01]  /*07c0*/  ISETP.GE.AND P5, PT, R20.reuse, UR12, PT ;  /* 0x0000000c14007c0c */ /* 0x044fe2000bfa6270 */
[----:B------:R-:W-:-:S03]  /*07d0*/  VIADD R26, R20, 0x1 ;  /* 0x00000001141a7836 */ /* 0x000fc60000000000 */
[----:B------:R-:W-:Y:S02]  /*07e0*/  ISETP.GT.AND P5, PT, R20, -0x1, !P5 ;  /* 0xffffffff1400780c */ /* 0x000fe40006fa4270 */
[C---:B------:R-:W-:Y:S02]  /*07f0*/  ISETP.GE.AND P2, PT, R26.reuse, UR12, PT ;  /* 0x0000000c1a007c0c */ /* 0x040fe4000bf46270 */
[----:B------:R-:W-:Y:S02]  /*0800*/  PLOP3.LUT P5, PT, P0, P5, PT, 0x80, 0x8 ;  /* 0x000000000008781c */ /* 0x000fe400007ab070 */
[----:B------:R-:W-:-:S04]  /*0810*/  ISETP.GT.AND P2, PT, R26, -0x1, !P2 ;  /* 0xffffffff1a00780c */ /* 0x000fc80005744270 */
[----:B------:R-:W-:Y:S01]  /*0820*/  PLOP3.LUT P2, PT, P0, P2, PT, 0x80, 0x8 ;  /* 0x000000000008781c */ /* 0x000fe20000745070 */
[----:B0-----:R-:W-:-:S06]  /*0830*/  IMAD.WIDE R18, R21, 0x4, R18 ;  /* 0x0000000415127825 */ /* 0x001fcc00078e0212 */
[----:B------:R-:W2:Y:S06]  /*0840*/  @P5 LDG.E R26, desc[UR10][R18.64] ;  /* 0x0000000a121a5981 */ /* 0x000eac000c1e1900 */
[----:B------:R-:W3:Y:S01]  /*0850*/  @P2 LDG.E R28, desc[UR10][R18.64+0x4] ;  /* 0x0000040a121c2981 */ /* 0x000ee2000c1e1900 */
[C---:B------:R-:W-:Y:S02]  /*0860*/  VIADD R27, R20.reuse, 0x2 ;  /* 0x00000002141b7836 */ /* 0x040fe40000000000 */
[C---:B------:R-:W-:Y:S02]  /*0870*/  VIADD R29, R20.reuse, 0x3 ;  /* 0x00000003141d7836 */ /* 0x040fe40000000000 */
[----:B------:R-:W-:Y:S01]  /*0880*/  VIADD R31, R20, 0x5 ;  /* 0x00000005141f7836 */ /* 0x000fe20000000000 */
[----:B------:R-:W-:-:S02]  /*0890*/  ISETP.GE.AND P1, PT, R27, UR12, PT ;  /* 0x0000000c1b007c0c */ /* 0x000fc4000bf26270 */
[----:B------:R-:W-:Y:S02]  /*08a0*/  ISETP.GE.AND P4, PT, R29, UR12, PT ;  /* 0x0000000c1d007c0c */ /* 0x000fe4000bf86270 */
[----:B------:R-:W-:Y:S01]  /*08b0*/  ISETP.GT.AND P1, PT, R27, -0x1, !P1 ;  /* 0xffffffff1b00780c */ /* 0x000fe20004f24270 */
[----:B------:R-:W-:Y:S01]  /*08c0*/  VIADD R27, R20, 0x4 ;  /* 0x00000004141b7836 */ /* 0x000fe20000000000 */
[----:B------:R-:W-:Y:S02]  /*08d0*/  ISETP.GT.AND P4, PT, R29, -0x1, !P4 ;  /* 0xffffffff1d00780c */ /* 0x000fe40006784270 */
[----:B------:R-:W-:Y:S02]  /*08e0*/  PLOP3.LUT P1, PT, P0, P1, PT, 0x80, 0x8 ;  /* 0x000000000008781c */ /* 0x000fe40000723070 */
[----:B------:R-:W-:Y:S02]  /*08f0*/  ISETP.GE.AND P3, PT, R27, UR12, PT ;  /* 0x0000000c1b007c0c */ /* 0x000fe4000bf66270 */
[----:B------:R-:W-:-:S02]  /*0900*/  ISETP.GE.AND P6, PT, R31, UR12, PT ;  /* 0x0000000c1f007c0c */ /* 0x000fc4000bfc6270 */
[----:B------:R-:W-:Y:S02]  /*0910*/  ISETP.GT.AND P3, PT, R27, -0x1, !P3 ;  /* 0xffffffff1b00780c */ /* 0x000fe40005f64270 */
[----:B------:R-:W-:Y:S02]  /*0920*/  PLOP3.LUT P4, PT, P0, P4, PT, 0x80, 0x8 ;  /* 0x000000000008781c */ /* 0x000fe40000789070 */
[----:B------:R-:W-:Y:S01]  /*0930*/  ISETP.GT.AND P6, PT, R31, -0x1, !P6 ;  /* 0xffffffff1f00780c */ /* 0x000fe200077c4270 */
[----:B------:R-:W-:Y:S02]  /*0940*/  VIADD R31, R20, 0x6 ;  /* 0x00000006141f7836 */ /* 0x000fe40000000000 */
[----:B------:R-:W-:Y:S01]  /*0950*/  @P5 VIADD R24, R24, 0x1 ;  /* 0x0000000118185836 */ /* 0x000fe20000000000 */
[----:B------:R-:W-:Y:S01]  /*0960*/  PLOP3.LUT P3, PT, P0, P3, PT, 0x80, 0x8 ;  /* 0x000000000008781c */ /* 0x000fe20000767070 */
[----:B------:R-:W-:Y:S01]  /*0970*/  VIADD R32, R20, 0x7 ;  /* 0x0000000714207836 */ /* 0x000fe20000000000 */
[----:B------:R-:W-:Y:S01]  /*0980*/  PLOP3.LUT P6, PT, P0, P6, PT, 0x80, 0x8 ;  /* 0x000000000008781c */ /* 0x000fe200007cd070 */
[----:B------:R-:W-:Y:S01]  /*0990*/  @P2 VIADD R24, R24, 0x1 ;  /* 0x0000000118182836 */ /* 0x000fe20000000000 */
[----:B--2---:R-:W-:-:S02]  /*09a0*/  @P5 PRMT R27, R26, 0x7770, RZ ;  /* 0x000077701a1b5816 */ /* 0x004fc400000000ff */
[C---:B------:R-:W-:Y:S02]  /*09b0*/  @P5 PRMT R29, R26.reuse, 0x7771, RZ ;  /* 0x000077711a1d5816 */ /* 0x040fe400000000ff */
[----:B------:R-:W-:Y:S02]  /*09c0*/  @P5 PRMT R30, R26, 0x7772, RZ ;  /* 0x000077721a1e5816 */ /* 0x000fe400000000ff */
[----:B------:R-:W-:Y:S01]  /*09d0*/  @P5 I2FP.F32.U32 R27, R27 ;  /* 0x0000001b001b5245 */ /* 0x000fe20000201000 */
[----:B------:R-:W2:Y:S01]  /*09e0*/  @P1 LDG.E R26, desc[UR10][R18.64+0x8] ;  /* 0x0000080a121a1981 */ /* 0x000ea2000c1e1900 */
[----:B------:R-:W-:Y:S02]  /*09f0*/  @P5 I2FP.F32.U32 R29, R29 ;  /* 0x0000001d001d5245 */ /* 0x000fe40000201000 */
[----:B------:R-:W-:Y:S01]  /*0a00*/  @P5 I2FP.F32.U32 R30, R30 ;  /* 0x0000001e001e5245 */ /* 0x000fe20000201000 */
[----:B------:R-:W-:Y:S02]  /*0a10*/  @P5 FADD R0, R0, R27 ;  /* 0x0000001b00005221 */ /* 0x000fe40000000000 */
[----:B------:R-:W-:-:S02]  /*0a20*/  @P5 FADD R2, R2, R29 ;  /* 0x0000001d02025221 */ /* 0x000fc40000000000 */
[----:B------:R-:W-:Y:S01]  /*0a30*/  @P5 FADD R3, R3, R30 ;  /* 0x0000001e03035221 */ /* 0x000fe20000000000 */
[C---:B------:R-:W-:Y:S01]  /*0a40*/  ISETP.GE.AND P5, PT, R31.reuse, UR12, PT ;  /* 0x0000000c1f007c0c */ /* 0x040fe2000bfa6270 */
[----:B------:R-:W4:Y:S01]  /*0a50*/  @P4 LDG.E R27, desc[UR10][R18.64+0xc] ;  /* 0x00000c0a121b4981 */ /* 0x000f22000c1e1900 */
[C---:B---3--:R-:W-:Y:S02]  /*0a60*/  @P2 PRMT R29, R28.reuse, 0x7770, RZ ;  /* 0x000077701c1d2816 */ /* 0x048fe400000000ff */
[C---:B------:R-:W-:Y:S02]  /*0a70*/  @P2 PRMT R30, R28.reuse, 0x7771, RZ ;  /* 0x000077711c1e2816 */ /* 0x040fe400000000ff */
[----:B------:R-:W-:Y:S02]  /*0a80*/  @P2 PRMT R28, R28, 0x7772, RZ ;  /* 0x000077721c1c2816 */ /* 0x000fe400000000ff */
[----:B------:R-:W-:Y:S02]  /*0a90*/  ISETP.GT.AND P5, PT, R31, -0x1, !P5 ;  /* 0xffffffff1f00780c */ /* 0x000fe40006fa4270 */
[----:B------:R-:W-:-:S02]  /*0aa0*/  @P2 I2FP.F32.U32 R31, R30 ;  /* 0x0000001e001f2245 */ /* 0x000fc40000201000 */
[----:B------:R-:W-:Y:S02]  /*0ab0*/  @P2 I2FP.F32.U32 R29, R29 ;  /* 0x0000001d001d2245 */ /* 0x000fe40000201000 */
[----:B------:R-:W-:Y:S01]  /*0ac0*/  @P2 I2FP.F32.U32 R30, R28 ;  /* 0x0000001c001e2245 */ /* 0x000fe20000201000 */
[----:B------:R-:W-:Y:S01]  /*0ad0*/  @P2 FADD R2, R2, R31 ;  /* 0x0000001f02022221 */ /* 0x000fe20000000000 */
[----:B------:R-:W-:Y:S01]  /*0ae0*/  PLOP3.LUT P5, PT, P0, P5, PT, 0x80, 0x8 ;  /* 0x000000000008781c */ /* 0x000fe200007ab070 */
[----:B------:R-:W-:Y:S01]  /*0af0*/  @P2 FADD R0, R0, R29 ;  /* 0x0000001d00002221 */ /* 0x000fe20000000000 */
[----:B------:R-:W3:Y:S01]  /*0b00*/  @P3 LDG.E R28, desc[UR10][R18.64+0x10] ;  /* 0x0000100a121c3981 */ /* 0x000ee2000c1e1900 */
[----:B------:R-:W-:Y:S01]  /*0b10*/  @P2 FADD R3, R3, R30 ;  /* 0x0000001e03032221 */ /* 0x000fe20000000000 */
[C---:B------:R-:W-:Y:S02]  /*0b20*/  ISETP.GE.AND P2, PT, R32.reuse, UR12, PT ;  /* 0x0000000c20007c0c */ /* 0x040fe4000bf46270 */
[----:B------:R-:W5:Y:S02]  /*0b30*/  @P6 LDG.E R29, desc[UR10][R18.64+0x14] ;  /* 0x0000140a121d6981 */ /* 0x000f64000c1e1900 */
[----:B------:R-:W-:-:S04]  /*0b40*/  ISETP.GT.AND P2, PT, R32, -0x1, !P2 ;  /* 0xffffffff2000780c */ /* 0x000fc80005744270 */
[----:B------:R-:W-:Y:S01]  /*0b50*/  PLOP3.LUT P2, PT, P0, P2, PT, 0x80, 0x8 ;  /* 0x000000000008781c */ /* 0x000fe20000745070 */
[----:B------:R-:W5:-:S12]  /*0b60*/  @P5 LDG.E R30, desc[UR10][R18.64+0x18] ;  /* 0x0000180a121e5981 */ /* 0x000f58000c1e1900 */
[----:B------:R0:W5:Y:S01]  /*0b70*/  @P2 LDG.E R31, desc[UR10][R18.64+0x1c] ;  /* 0x00001c0a121f2981 */ /* 0x000162000c1e1900 */
[----:B------:R-:W-:Y:S01]  /*0b80*/  @P1 VIADD R24, R24, 0x1 ;  /* 0x0000000118181836 */ /* 0x000fe20000000000 */
[----:B------:R-:W-:-:S03]  /*0b90*/  UIADD3 UR5, UPT, UPT, UR5, 0x8, URZ ;  /* 0x0000000805057890 */ /* 0x000fc6000fffe0ff */
[----:B------:R-:W-:Y:S01]  /*0ba0*/  @P4 VIADD R24, R24, 0x1 ;  /* 0x0000000118184836 */ /* 0x000fe20000000000 */
[----:B------:R-:W-:-:S03]  /*0bb0*/  UISETP.NE.AND UP1, UPT, UR5, URZ, UPT ;  /* 0x000000ff0500728c */ /* 0x000fc6000bf25270 */
[----:B------:R-:W-:-:S04]  /*0bc0*/  @P3 VIADD R24, R24, 0x1 ;  /* 0x0000000118183836 */ /* 0x000fc80000000000 */
[----:B------:R-:W-:-:S04]  /*0bd0*/  @P6 VIADD R24, R24, 0x1 ;  /* 0x0000000118186836 */ /* 0x000fc80000000000 */
[----:B------:R-:W-:Y:S02]  /*0be0*/  @P5 VIADD R24, R24, 0x1 ;  /* 0x0000000118185836 */ /* 0x000fe40000000000 */
[----:B------:R-:W-:Y:S02]  /*0bf0*/  VIADD R20, R20, 0x8 ;  /* 0x0000000814147836 */ /* 0x000fe40000000000 */
[----:B------:R-:W-:Y:S02]  /*0c00*/  VIADD R21, R21, 0x8 ;  /* 0x0000000815157836 */ /* 0x000fe40000000000 */
[----:B------:R-:W-:Y:S01]  /*0c10*/  @P2 VIADD R24, R24, 0x1 ;  /* 0x0000000118182836 */ /* 0x000fe20000000000 */
[----:B------:R-:W-:Y:S01]  /*0c20*/  UIADD3 UR6, UPT, UPT, UR6, 0x8, URZ ;  /* 0x0000000806067890 */ /* 0x000fe2000fffe0ff */
[C---:B--2---:R-:W-:Y:S02]  /*0c30*/  @P1 PRMT R33, R26.reuse, 0x7771, RZ ;  /* 0x000077711a211816 */ /* 0x044fe400000000ff */
[----:B------:R-:W-:-:S02]  /*0c40*/  @P1 PRMT R32, R26, 0x7770, RZ ;  /* 0x000077701a201816 */ /* 0x000fc400000000ff */
[----:B------:R-:W-:Y:S02]  /*0c50*/  @P1 I2FP.F32.U32 R33, R33 ;  /* 0x0000002100211245 */ /* 0x000fe40000201000 */
[----:B------:R-:W-:Y:S02]  /*0c60*/  @P1 I2FP.F32.U32 R35, R32 ;  /* 0x0000002000231245 */ /* 0x000fe40000201000 */
[----:B------:R-:W-:Y:S02]  /*0c70*/  @P1 PRMT R26, R26, 0x7772, RZ ;  /* 0x000077721a1a1816 */ /* 0x000fe400000000ff */
[C---:B----4-:R-:W-:Y:S01]  /*0c80*/  @P4 PRMT R32, R27.reuse, 0x7770, RZ ;  /* 0x000077701b204816 */ /* 0x050fe200000000ff */
[----:B------:R-:W-:Y:S01]  /*0c90*/  @P1 FADD R2, R2, R33 ;  /* 0x0000002102021221 */ /* 0x000fe20000000000 */
[----:B------:R-:W-:Y:S01]  /*0ca0*/  @P1 I2FP.F32.U32 R26, R26 ;  /* 0x0000001a001a1245 */ /* 0x000fe20000201000 */
[----:B------:R-:W-:Y:S01]  /*0cb0*/  @P1 FADD R0, R0, R35 ;  /* 0x0000002300001221 */ /* 0x000fe20000000000 */
[----:B------:R-:W-:-:S02]  /*0cc0*/  @P4 PRMT R33, R27, 0x7771, RZ ;  /* 0x000077711b214816 */ /* 0x000fc400000000ff */
[----:B0-----:R-:W-:Y:S02]  /*0cd0*/  @P4 I2FP.F32.U32 R19, R32 ;  /* 0x0000002000134245 */ /* 0x001fe40000201000 */
[----:B------:R-:W-:Y:S01]  /*0ce0*/  @P4 PRMT R27, R27, 0x7772, RZ ;  /* 0x000077721b1b4816 */ /* 0x000fe200000000ff */
[----:B------:R-:W-:Y:S01]  /*0cf0*/  @P1 FADD R3, R3, R26 ;  /* 0x0000001a03031221 */ /* 0x000fe20000000000 */
[----:B------:R-:W-:Y:S01]  /*0d00*/  @P4 I2FP.F32.U32 R33, R33 ;  /* 0x0000002100214245 */ /* 0x000fe20000201000 */
[----:B------:R-:W-:Y:S01]  /*0d10*/  @P4 FADD R0, R0, R19 ;  /* 0x0000001300004221 */ /* 0x000fe20000000000 */
[----:B------:R-:W-:Y:S02]  /*0d20*/  @P4 I2FP.F32.U32 R18, R27 ;  /* 0x0000001b00124245 */ /* 0x000fe40000201000 */
[C---:B---3--:R-:W-:Y:S02]  /*0d30*/  @P3 PRMT R26, R28.reuse, 0x7770, RZ ;  /* 0x000077701c1a3816 */ /* 0x048fe400000000ff */
[----:B------:R-:W-:Y:S01]  /*0d40*/  @P3 PRMT R19, R28, 0x7771, RZ ;  /* 0x000077711c133816 */ /* 0x000fe200000000ff */
[----:B------:R-:W-:Y:S01]  /*0d50*/  @P4 FADD R3, R3, R18 ;  /* 0x0000001203034221 */ /* 0x000fe20000000000 */
[----:B------:R-:W-:-:S02]  /*0d60*/  @P3 I2FP.F32.U32 R27, R26 ;  /* 0x0000001a001b3245 */ /* 0x000fc40000201000 */
[----:B------:R-:W-:Y:S01]  /*0d70*/  @P3 PRMT R28, R28, 0x7772, RZ ;  /* 0x000077721c1c3816 */ /* 0x000fe200000000ff */
[----:B------:R-:W-:Y:S01]  /*0d80*/  @P4 FADD R2, R2, R33 ;  /* 0x0000002102024221 */ /* 0x000fe20000000000 */
[----:B------:R-:W-:Y:S02]  /*0d90*/  @P3 I2FP.F32.U32 R19, R19 ;  /* 0x0000001300133245 */ /* 0x000fe40000201000 */
[C---:B-----5:R-:W-:Y:S02]  /*0da0*/  @P6 PRMT R18, R29.reuse, 0x7770, RZ ;  /* 0x000077701d126816 */ /* 0x060fe400000000ff */
[C---:B------:R-:W-:Y:S01]  /*0db0*/  @P6 PRMT R26, R29.reuse, 0x7771, RZ ;  /* 0x000077711d1a6816 */ /* 0x040fe200000000ff */
[----:B------:R-:W-:Y:S01]  /*0dc0*/  @P3 FADD R0, R0, R27 ;  /* 0x0000001b00003221 */ /* 0x000fe20000000000 */
[----:B------:R-:W-:Y:S02]  /*0dd0*/  @P3 I2FP.F32.U32 R28, R28 ;  /* 0x0000001c001c3245 */ /* 0x000fe40000201000 */
[----:B------:R-:W-:Y:S01]  /*0de0*/  @P6 PRMT R29, R29, 0x7772, RZ ;  /* 0x000077721d1d6816 */ /* 0x000fe200000000ff */
[----:B------:R-:W-:Y:S01]  /*0df0*/  @P3 FADD R2, R2, R19 ;  /* 0x0000001302023221 */ /* 0x000fe20000000000 */
[----:B------:R-:W-:-:S02]  /*0e00*/  @P6 I2FP.F32.U32 R27, R18 ;  /* 0x00000012001b6245 */ /* 0x000fc40000201000 */
[----:B------:R-:W-:Y:S01]  /*0e10*/  @P6 I2FP.F32.U32 R19, R26 ;  /* 0x0000001a00136245 */ /* 0x000fe20000201000 */
[----:B------:R-:W-:Y:S01]  /*0e20*/  @P3 FADD R3, R3, R28 ;  /* 0x0000001c03033221 */ /* 0x000fe20000000000 */
[----:B------:R-:W-:Y:S02]  /*0e30*/  @P5 PRMT R26, R30, 0x7770, RZ ;  /* 0x000077701e1a5816 */ /* 0x000fe400000000ff */
[----:B------:R-:W-:Y:S01]  /*0e40*/  @P6 I2FP.F32.U32 R18, R29 ;  /* 0x0000001d00126245 */ /* 0x000fe20000201000 */
[----:B------:R-:W-:Y:S01]  /*0e50*/  @P6 FADD R0, R0, R27 ;  /* 0x0000001b00006221 */ /* 0x000fe20000000000 */
[----:B------:R-:W-:Y:S01]  /*0e60*/  @P6 FADD R2, R2, R19 ;  /* 0x0000001302026221 */ /* 0x000fe20000000000 */
[----:B------:R-:W-:Y:S02]  /*0e70*/  @P5 I2FP.F32.U32 R27, R26 ;  /* 0x0000001a001b5245 */ /* 0x000fe40000201000 */
[----:B------:R-:W-:Y:S01]  /*0e80*/  @P5 PRMT R19, R30, 0x7771, RZ ;  /* 0x000077711e135816 */ /* 0x000fe200000000ff */
[----:B------:R-:W-:Y:S01]  /*0e90*/  @P6 FADD R3, R3, R18 ;  /* 0x0000001203036221 */ /* 0x000fe20000000000 */
[----:B------:R-:W-:Y:S01]  /*0ea0*/  @P2 PRMT R18, R31, 0x7770, RZ ;  /* 0x000077701f122816 */ /* 0x000fe200000000ff */
[----:B------:R-:W-:Y:S01]  /*0eb0*/  @P5 FADD R0, R0, R27 ;  /* 0x0000001b00005221 */ /* 0x000fe20000000000 */
[----:B------:R-:W-:-:S02]  /*0ec0*/  @P5 PRMT R30, R30, 0x7772, RZ ;  /* 0x000077721e1e5816 */ /* 0x000fc400000000ff */
[----:B------:R-:W-:Y:S02]  /*0ed0*/  @P5 I2FP.F32.U32 R19, R19 ;  /* 0x0000001300135245 */ /* 0x000fe40000201000 */
[----:B------:R-:W-:Y:S02]  /*0ee0*/  @P2 I2FP.F32.U32 R27, R18 ;  /* 0x00000012001b2245 */ /* 0x000fe40000201000 */
[C---:B------:R-:W-:Y:S02]  /*0ef0*/  @P2 PRMT R18, R31.reuse, 0x7771, RZ ;  /* 0x000077711f122816 */ /* 0x040fe400000000ff */
[----:B------:R-:W-:Y:S02]  /*0f00*/  @P5 I2FP.F32.U32 R30, R30 ;  /* 0x0000001e001e5245 */ /* 0x000fe40000201000 */
[----:B------:R-:W-:Y:S01]  /*0f10*/  @P2 PRMT R31, R31, 0x7772, RZ ;  /* 0x000077721f1f2816 */ /* 0x000fe200000000ff */
[----:B------:R-:W-:Y:S01]  /*0f20*/  @P5 FADD R2, R2, R19 ;  /* 0x0000001302025221 */ /* 0x000fe20000000000 */
[----:B------:R-:W-:Y:S01]  /*0f30*/  @P2 I2FP.F32.U32 R19, R18 ;  /* 0x0000001200132245 */ /* 0x000fe20000201000 */
[----:B------:R-:W-:Y:S01]  /*0f40*/  @P5 FADD R3, R3, R30 ;  /* 0x0000001e03035221 */ /* 0x000fe20000000000 */
[----:B------:R-:W-:Y:S01]  /*0f50*/  @P2 I2FP.F32.U32 R18, R31 ;  /* 0x0000001f00122245 */ /* 0x000fe20000201000 */
[----:B------:R-:W-:-:S02]  /*0f60*/  @P2 FADD R0, R0, R27 ;  /* 0x0000001b00002221 */ /* 0x000fc40000000000 */
[----:B------:R-:W-:Y:S02]  /*0f70*/  @P2 FADD R2, R2, R19 ;  /* 0x0000001302022221 */ /* 0x000fe40000000000 */
[----:B------:R-:W-:Y:S01]  /*0f80*/  @P2 FADD R3, R3, R18 ;  /* 0x0000001203032221 */ /* 0x000fe20000000000 */
[----:B------:R-:W-:Y:S06]  /*0f90*/  BRA.U UP1, `(.L_x_6) ;  /* 0xfffffff901047547 */ /* 0x000fec000b83ffff */
[----:B------:R-:W-:-:S12]  /*0fa0*/  UIADD3 UR5, UPT, UPT, UR6, -0x3, URZ ;  /* 0xfffffffd06057890 */ /* 0x000fd8000fffe0ff */
.L_x_5:
[----:B------:R-:W0:Y:S01]  /*0fb0*/  LDCU UR7, c[0x0][0x3a0] ;  /* 0x00007400ff0777ac */ /* 0x000e220008000800 */
[----:B------:R1:W2:Y:S01]  /*0fc0*/  F2I.TRUNC.NTZ R26, R6 ;  /* 0x00000006001a7305 */ /* 0x0002a2000020f100 */
[----:B------:R-:W3:Y:S01]  /*0fd0*/  LDCU UR9, c[0x0][0x390] ;  /* 0x00007200ff0977ac */ /* 0x000ee20008000800 */
[----:B0-----:R-:W-:Y:S02]  /*0fe0*/  USHF.L.U32 UR6, UR7, 0x1, URZ ;  /* 0x0000000107067899 */ /* 0x001fe400080006ff */
[----:B------:R-:W-:Y:S02]  /*0ff0*/  ULOP3.LUT UR7, UR7, 0x1, URZ, 0xc0, !UPT ;  /* 0x0000000107077892 */ /* 0x000fe4000f8ec0ff */
[----:B------:R-:W-:Y:S02]  /*1000*/  ULOP3.LUT UR6, UR6, 0x6, URZ, 0xc0, !UPT ;  /* 0x0000000606067892 */ /* 0x000fe4000f8ec0ff */
[----:B------:R-:W-:Y:S02]  /*1010*/  UISETP.NE.U32.AND UP2, UPT, UR7, 0x1, UPT ;  /* 0x000000010700788c */ /* 0x000fe4000bf45070 */
[----:B------:R-:W-:-:S09]  /*1020*/  UISETP.GE.U32.AND UP1, UPT, UR6, 0x3, UPT ;  /* 0x000000030600788c */ /* 0x000fd2000bf26070 */
[----:B-123--:R-:W-:Y:S05]  /*1030*/  BRA.U !UP1, `(.L_x_7) ;  /* 0x0000000509087547 */ /* 0x00efea000b800000 */
[----:B------:R-:W0:Y:S01]  /*1040*/  F2I.TRUNC.NTZ R30, R6 ;  /* 0x00000006001e7305 */ /* 0x000e22000020f100 */
[----:B------:R-:W1:Y:S01]  /*1050*/  LDCU UR6, c[0x0][0x390] ;  /* 0x00007200ff0677ac */ /* 0x000e620008000800 */
[----:B------:R-:W2:Y:S01]  /*1060*/  LDC.64 R18, c[0x0][0x380] ;  /* 0x0000e000ff127b82 */ /* 0x000ea20000000a00 */
[----:B0-----:R-:W-:-:S04]  /*1070*/  VIADD R30, R30, UR5 ;  /* 0x000000051e1e7c36 */ /* 0x001fc80008000000 */
[C---:B------:R-:W-:Y:S01]  /*1080*/  VIADD R20, R30.reuse, 0x1 ;  /* 0x000000011e147836 */ /* 0x040fe20000000000 */
[----:B-1----:R-:W-:Y:S01]  /*1090*/  ISETP.GE.AND P1, PT, R30, UR6, PT ;  /* 0x000000061e007c0c */ /* 0x002fe2000bf26270 */
[----:B------:R-:W-:-:S03]  /*10a0*/  IMAD R21, R25, UR6, R30 ;  /* 0x0000000619157c24 */ /* 0x000fc6000f8e021e */
[----:B------:R-:W-:Y:S02]  /*10b0*/  ISETP.GE.AND P2, PT, R20, UR6, PT ;  /* 0x0000000614007c0c */ /* 0x000fe4000bf46270 */
[----:B------:R-:W-:Y:S01]  /*10c0*/  ISETP.GT.AND P1, PT, R30, -0x1, !P1 ;  /* 0xffffffff1e00780c */ /* 0x000fe20004f24270 */
[----:B--2---:R-:W-:Y:S01]  /*10d0*/  IMAD.WIDE R18, R21, 0x4, R18 ;  /* 0x0000000415127825 */ /* 0x004fe200078e0212 */
[----:B------:R-:W-:Y:S02]  /*10e0*/  ISETP.GT.AND P2, PT, R20, -0x1, !P2 ;  /* 0xffffffff1400780c */ /* 0x000fe40005744270 */
[----:B------:R-:W-:Y:S01]  /*10f0*/  PLOP3.LUT P1, PT, P0, P1, PT, 0x80, 0x8 ;  /* 0x000000000008781c */ /* 0x000fe20000723070 */
[----:B------:R-:W-:Y:S01]  /*1100*/  VIADD R20, R30, 0x2 ;  /* 0x000000021e147836 */ /* 0x000fe20000000000 */
[----:B------:R-:W-:-:S04]  /*1110*/  PLOP3.LUT P2, PT, P0, P2, PT, 0x80, 0x8 ;  /* 0x000000000008781c */ /* 0x000fc80000745070 */
[----:B------:R-:W-:-:S04]  /*1120*/  ISETP.GE.AND P3, PT, R20, UR6, PT ;  /* 0x0000000614007c0c */ /* 0x000fc8000bf66270 */
[----:B------:R-:W-:Y:S01]  /*1130*/  ISETP.GT.AND P3, PT, R20, -0x1, !P3 ;  /* 0xffffffff1400780c */ /* 0x000fe20005f64270 */
[----:B------:R-:W-:Y:S02]  /*1140*/  VIADD R20, R30, 0x3 ;  /* 0x000000031e147836 */ /* 0x000fe40000000000 */
[----:B------:R-:W2:Y:S01]  /*1150*/  @P1 LDG.E R28, desc[UR10][R18.64] ;  /* 0x0000000a121c1981 */ /* 0x000ea2000c1e1900 */
[----:B------:R-:W-:Y:S02]  /*1160*/  PLOP3.LUT P3, PT, P0, P3, PT, 0x80, 0x8 ;  /* 0x000000000008781c */ /* 0x000fe40000767070 */
[C---:B------:R-:W-:Y:S01]  /*1170*/  ISETP.GE.AND P4, PT, R20.reuse, UR6, PT ;  /* 0x0000000614007c0c */ /* 0x040fe2000bf86270 */
[----:B------:R-:W3:Y:S03]  /*1180*/  @P2 LDG.E R27, desc[UR10][R18.64+0x4] ;  /* 0x0000040a121b2981 */ /* 0x000ee6000c1e1900 */
[----:B------:R-:W-:-:S04]  /*1190*/  ISETP.GT.AND P4, PT, R20, -0x1, !P4 ;  /* 0xffffffff1400780c */ /* 0x000fc80006784270 */
[----:B------:R-:W-:-:S03]  /*11a0*/  PLOP3.LUT P4, PT, P0, P4, PT, 0x80, 0x8 ;  /* 0x000000000008781c */ /* 0x000fc60000789070 */
[----:B------:R-:W4:Y:S10]  /*11b0*/  @P3 LDG.E R20, desc[UR10][R18.64+0x8] ;  /* 0x0000080a12143981 */ /* 0x000f34000c1e1900 */
[----:B------:R3:W5:Y:S01]  /*11c0*/  @P4 LDG.E R21, desc[UR10][R18.64+0xc] ;  /* 0x00000c0a12154981 */ /* 0x000762000c1e1900 */
[----:B------:R-:W-:Y:S01]  /*11d0*/  @P1 VIADD R24, R24, 0x1 ;  /* 0x0000000118181836 */ /* 0x000fe20000000000 */
[----:B------:R-:W-:-:S03]  /*11e0*/  UIADD3 UR5, UPT, UPT, UR5, 0x4, URZ ;  /* 0x0000000405057890 */ /* 0x000fc6000fffe0ff */
[----:B------:R-:W-:-:S04]  /*11f0*/  @P2 VIADD R24, R24, 0x1 ;  /* 0x0000000118182836 */ /* 0x000fc80000000000 */
[----:B------:R-:W-:-:S04]  /*1200*/  @P3 VIADD R24, R24, 0x1 ;  /* 0x0000000118183836 */ /* 0x000fc80000000000 */
[----:B------:R-:W-:Y:S01]  /*1210*/  @P4 VIADD R24, R24, 0x1 ;  /* 0x0000000118184836 */ /* 0x000fe20000000000 */
[C---:B--2---:R-:W-:Y:S02]  /*1220*/  @P1 PRMT R29, R28.reuse, 0x7770, RZ ;  /* 0x000077701c1d1816 */ /* 0x044fe400000000ff */
[C---:B------:R-:W-:Y:S02]  /*1230*/  @P1 PRMT R30, R28.reuse, 0x7771, RZ ;  /* 0x000077711c1e1816 */ /* 0x040fe400000000ff */
[----:B------:R-:W-:Y:S02]  /*1240*/  @P1 PRMT R28, R28, 0x7772, RZ ;  /* 0x000077721c1c1816 */ /* 0x000fe400000000ff */
[----:B------:R-:W-:Y:S02]  /*1250*/  @P1 I2FP.F32.U32 R31, R30 ;  /* 0x0000001e001f1245 */ /* 0x000fe40000201000 */
[----:B------:R-:W-:Y:S02]  /*1260*/  @P1 I2FP.F32.U32 R28, R28 ;  /* 0x0000001c001c1245 */ /* 0x000fe40000201000 */
[----:B---3--:R-:W-:Y:S01]  /*1270*/  @P2 PRMT R18, R27, 0x7771, RZ ;  /* 0x000077711b122816 */ /* 0x008fe200000000ff */
[----:B------:R-:W-:Y:S01]  /*1280*/  @P1 FADD R2, R2, R31 ;  /* 0x0000001f02021221 */ /* 0x000fe20000000000 */
[----:B------:R-:W-:Y:S01]  /*1290*/  @P1 I2FP.F32.U32 R29, R29 ;  /* 0x0000001d001d1245 */ /* 0x000fe20000201000 */
[----:B------:R-:W-:Y:S01]  /*12a0*/  @P1 FADD R3, R3, R28 ;  /* 0x0000001c03031221 */ /* 0x000fe20000000000 */
[----:B------:R-:W-:-:S02]  /*12b0*/  @P2 PRMT R32, R27, 0x7770, RZ ;  /* 0x000077701b202816 */ /* 0x000fc400000000ff */
[----:B------:R-:W-:Y:S01]  /*12c0*/  @P2 I2FP.F32.U32 R19, R18 ;  /* 0x0000001200132245 */ /* 0x000fe20000201000 */
[----:B------:R-:W-:Y:S01]  /*12d0*/  @P1 FADD R0, R0, R29 ;  /* 0x0000001d00001221 */ /* 0x000fe20000000000 */
[----:B------:R-:W-:Y:S02]  /*12e0*/  @P2 I2FP.F32.U32 R33, R32 ;  /* 0x0000002000212245 */ /* 0x000fe40000201000 */
[----:B------:R-:W-:Y:S01]  /*12f0*/  @P2 PRMT R27, R27, 0x7772, RZ ;  /* 0x000077721b1b2816 */ /* 0x000fe200000000ff */
[----:B------:R-:W-:Y:S01]  /*1300*/  @P2 FADD R2, R2, R19 ;  /* 0x0000001302022221 */ /* 0x000fe20000000000 */
[----:B----4-:R-:W-:Y:S01]  /*1310*/  @P3 PRMT R28, R20, 0x7770, RZ ;  /* 0x00007770141c3816 */ /* 0x010fe200000000ff */
[----:B------:R-:W-:Y:S01]  /*1320*/  @P2 FADD R0, R0, R33 ;  /* 0x0000002100002221 */ /* 0x000fe20000000000 */
[----:B------:R-:W-:Y:S02]  /*1330*/  @P2 I2FP.F32.U32 R18, R27 ;  /* 0x0000001b00122245 */ /* 0x000fe40000201000 */
[----:B------:R-:W-:-:S02]  /*1340*/  @P3 I2FP.F32.U32 R19, R28 ;  /* 0x0000001c00133245 */ /* 0x000fc40000201000 */
[C---:B------:R-:W-:Y:S01]  /*1350*/  @P3 PRMT R29, R20.reuse, 0x7771, RZ ;  /* 0x00007771141d3816 */ /* 0x040fe200000000ff */
[----:B------:R-:W-:Y:S01]  /*1360*/  @P2 FADD R3, R3, R18 ;  /* 0x0000001203032221 */ /* 0x000fe20000000000 */
[----:B------:R-:W-:Y:S01]  /*1370*/  @P3 PRMT R20, R20, 0x7772, RZ ;  /* 0x0000777214143816 */ /* 0x000fe200000000ff */
[----:B------:R-:W-:Y:S01]  /*1380*/  @P3 FADD R0, R0, R19 ;  /* 0x0000001300003221 */ /* 0x000fe20000000000 */
[C---:B-----5:R-:W-:Y:S02]  /*1390*/  @P4 PRMT R18, R21.reuse, 0x7770, RZ ;  /* 0x0000777015124816 */ /* 0x060fe400000000ff */
[----:B------:R-:W-:Y:S02]  /*13a0*/  @P4 PRMT R19, R21, 0x7771, RZ ;  /* 0x0000777115134816 */ /* 0x000fe400000000ff */
[----:B------:R-:W-:Y:S02]  /*13b0*/  @P3 I2FP.F32.U32 R29, R29 ;  /* 0x0000001d001d3245 */ /* 0x000fe40000201000 */
[----:B------:R-:W-:-:S02]  /*13c0*/  @P3 I2FP.F32.U32 R20, R20 ;  /* 0x0000001400143245 */ /* 0x000fc40000201000 */
[----:B------:R-:W-:Y:S01]  /*13d0*/  @P4 PRMT R21, R21, 0x7772, RZ ;  /* 0x0000777215154816 */ /* 0x000fe200000000ff */
[----:B------:R-:W-:Y:S01]  /*13e0*/  @P3 FADD R2, R2, R29 ;  /* 0x0000001d02023221 */ /* 0x000fe20000000000 */
[----:B------:R-:W-:Y:S01]  /*13f0*/  @P4 I2FP.F32.U32 R27, R18 ;  /* 0x00000012001b4245 */ /* 0x000fe20000201000 */
[----:B------:R-:W-:Y:S01]  /*1400*/  @P3 FADD R3, R3, R20 ;  /* 0x0000001403033221 */ /* 0x000fe20000000000 */
[----:B------:R-:W-:Y:S02]  /*1410*/  @P4 I2FP.F32.U32 R19, R19 ;  /* 0x0000001300134245 */ /* 0x000fe40000201000 */
[----:B------:R-:W-:Y:S01]  /*1420*/  @P4 I2FP.F32.U32 R18, R21 ;  /* 0x0000001500124245 */ /* 0x000fe20000201000 */
[----:B------:R-:W-:Y:S02]  /*1430*/  @P4 FADD R0, R0, R27 ;  /* 0x0000001b00004221 */ /* 0x000fe40000000000 */
[----:B------:R-:W-:Y:S02]  /*1440*/  @P4 FADD R2, R2, R19 ;  /* 0x0000001302024221 */ /* 0x000fe40000000000 */
[----:B------:R-:W-:-:S07]  /*1450*/  @P4 FADD R3, R3, R18 ;  /* 0x0000001203034221 */ /* 0x000fce0000000000 */
.L_x_7:
[----:B------:R-:W-:Y:S05]  /*1460*/  BRA.U UP2, `(.L_x_8) ;  /* 0x00000001029c7547 */ /* 0x000fea000b800000 */
[----:B------:R-:W0:Y:S01]  /*1470*/  F2I.TRUNC.NTZ R28, R6 ;  /* 0x00000006001c7305 */ /* 0x000e22000020f100 */
[----:B------:R-:W1:Y:S01]  /*1480*/  LDCU UR6, c[0x0][0x390] ;  /* 0x00007200ff0677ac */ /* 0x000e620008000800 */
[----:B0-----:R-:W-:-:S04]  /*1490*/  VIADD R28, R28, UR5 ;  /* 0x000000051c1c7c36 */ /* 0x001fc80008000000 */
[C---:B------:R-:W-:Y:S01]  /*14a0*/  VIADD R18, R28.reuse, 0x1 ;  /* 0x000000011c127836 */ /* 0x040fe20000000000 */
[----:B-1----:R-:W-:-:S04]  /*14b0*/  ISETP.GE.AND P1, PT, R28, UR6, PT ;  /* 0x000000061c007c0c */ /* 0x002fc8000bf26270 */
[----:B------:R-:W-:Y:S02]  /*14c0*/  ISETP.GT.AND P1, PT, R28, -0x1, !P1 ;  /* 0xffffffff1c00780c */ /* 0x000fe40004f24270 */
[C---:B------:R-:W-:Y:S02]  /*14d0*/  ISETP.GE.AND P2, PT, R18.reuse, UR6, PT ;  /* 0x0000000612007c0c */ /* 0x040fe4000bf46270 */
[----:B------:R-:W-:Y:S02]  /*14e0*/  PLOP3.LUT P1, PT, P0, P1, PT, 0x80, 0x8 ;  /* 0x000000000008781c */ /* 0x000fe40000723070 */
[----:B------:R-:W-:-:S04]  /*14f0*/  ISETP.GT.AND P2, PT, R18, -0x1, !P2 ;  /* 0xffffffff1200780c */ /* 0x000fc80005744270 */
[----:B------:R-:W-:-:S07]  /*1500*/  PLOP3.LUT P2, PT, P0, P2, PT, 0x80, 0x8 ;  /* 0x000000000008781c */ /* 0x000fce0000745070 */
[----:B------:R-:W0:Y:S01]  /*1510*/  @P1 LDC.64 R20, c[0x0][0x380] ;  /* 0x0000e000ff141b82 */ /* 0x000e220000000a00 */
[----:B------:R-:W-:-:S07]  /*1520*/  @P1 IMAD R27, R25, UR6, R28 ;  /* 0x00000006191b1c24 */ /* 0x000fce000f8e021c */
[----:B------:R-:W1:Y:S01]  /*1530*/  @P2 LDC.64 R18, c[0x0][0x380] ;  /* 0x0000e000ff122b82 */ /* 0x000e620000000a00 */
[----:B0-----:R-:W-:-:S04]  /*1540*/  @P1 IMAD.WIDE R20, R27, 0x4, R20 ;  /* 0x000000041b141825 */ /* 0x001fc800078e0214 */
[----:B------:R-:W-:Y:S02]  /*1550*/  @P2 IMAD R27, R25, UR6, R28 ;  /* 0x00000006191b2c24 */ /* 0x000fe4000f8e021c */
[----:B------:R-:W2:Y:S02]  /*1560*/  @P1 LDG.E R20, desc[UR10][R20.64] ;  /* 0x0000000a14141981 */ /* 0x000ea4000c1e1900 */
[----:B-1----:R-:W-:-:S06]  /*1570*/  @P2 IMAD.WIDE R18, R27, 0x4, R18 ;  /* 0x000000041b122825 */ /* 0x002fcc00078e0212 */
[----:B------:R-:W3:Y:S01]  /*1580*/  @P2 LDG.E R18, desc[UR10][R18.64+0x4] ;  /* 0x0000040a12122981 */ /* 0x000ee2000c1e1900 */
[----:B------:R-:W-:Y:S01]  /*1590*/  @P1 VIADD R24, R24, 0x1 ;  /* 0x0000000118181836 */ /* 0x000fe20000000000 */
[----:B------:R-:W-:-:S03]  /*15a0*/  UIADD3 UR5, UPT, UPT, UR5, 0x2, URZ ;  /* 0x0000000205057890 */ /* 0x000fc6000fffe0ff */
[----:B------:R-:W-:Y:S01]  /*15b0*/  @P2 VIADD R24, R24, 0x1 ;  /* 0x0000000118182836 */ /* 0x000fe20000000000 */
[C---:B--2---:R-:W-:Y:S02]  /*15c0*/  @P1 PRMT R27, R20.reuse, 0x7770, RZ ;  /* 0x00007770141b1816 */ /* 0x044fe400000000ff */
[C---:B------:R-:W-:Y:S02]  /*15d0*/  @P1 PRMT R28, R20.reuse, 0x7771, RZ ;  /* 0x00007771141c1816 */ /* 0x040fe400000000ff */
[----:B------:R-:W-:Y:S02]  /*15e0*/  @P1 I2FP.F32.U32 R29, R27 ;  /* 0x0000001b001d1245 */ /* 0x000fe40000201000 */
[----:B------:R-:W-:Y:S02]  /*15f0*/  @P1 PRMT R27, R20, 0x7772, RZ ;  /* 0x00007772141b1816 */ /* 0x000fe400000000ff */
[----:B------:R-:W-:Y:S01]  /*1600*/  @P1 I2FP.F32.U32 R31, R28 ;  /* 0x0000001c001f1245 */ /* 0x000fe20000201000 */
[----:B------:R-:W-:Y:S01]  /*1610*/  @P1 FADD R0, R0, R29 ;  /* 0x0000001d00001221 */ /* 0x000fe20000000000 */
[----:B---3--:R-:W-:-:S02]  /*1620*/  @P2 PRMT R20, R18, 0x7770, RZ ;  /* 0x0000777012142816 */ /* 0x008fc400000000ff */
[----:B------:R-:W-:Y:S01]  /*1630*/  @P2 PRMT R21, R18, 0x7771, RZ ;  /* 0x0000777112152816 */ /* 0x000fe200000000ff */
[----:B------:R-:W-:Y:S01]  /*1640*/  @P1 FADD R2, R2, R31 ;  /* 0x0000001f02021221 */ /* 0x000fe20000000000 */
[----:B------:R-:W-:Y:S02]  /*1650*/  @P1 I2FP.F32.U32 R28, R27 ;  /* 0x0000001b001c1245 */ /* 0x000fe40000201000 */
[----:B------:R-:W-:Y:S02]  /*1660*/  @P2 PRMT R18, R18, 0x7772, RZ ;  /* 0x0000777212122816 */ /* 0x000fe400000000ff */
[----:B------:R-:W-:Y:S01]  /*1670*/  @P2 I2FP.F32.U32 R19, R20 ;  /* 0x0000001400132245 */ /* 0x000fe20000201000 */
[----:B------:R-:W-:Y:S01]  /*1680*/  @P1 FADD R3, R3, R28 ;  /* 0x0000001c03031221 */ /* 0x000fe20000000000 */
[----:B------:R-:W-:Y:S02]  /*1690*/  @P2 I2FP.F32.U32 R21, R21 ;  /* 0x0000001500152245 */ /* 0x000fe40000201000 */
[----:B------:R-:W-:Y:S01]  /*16a0*/  @P2 I2FP.F32.U32 R18, R18 ;  /* 0x0000001200122245 */ /* 0x000fe20000201000 */
[----:B------:R-:W-:-:S02]  /*16b0*/  @P2 FADD R0, R0, R19 ;  /* 0x0000001300002221 */ /* 0x000fc40000000000 */
[----:B------:R-:W-:Y:S02]  /*16c0*/  @P2 FADD R2, R2, R21 ;  /* 0x0000001502022221 */ /* 0x000fe40000000000 */
[----:B------:R-:W-:-:S07]  /*16d0*/  @P2 FADD R3, R3, R18 ;  /* 0x0000001203032221 */ /* 0x000fce0000000000 */
.L_x_8:
[----:B------:R-:W-:Y:S01]  /*16e0*/  VIADD R26, R26, UR5 ;  /* 0x000000051a1a7c36 */ /* 0x000fe20008000000 */
[----:B------:R-:W-:Y:S04]  /*16f0*/  BSSY.RECONVERGENT B0, `(.L_x_9) ;  /* 0x0000013000007945 */ /* 0x000fe80003800200 */
[----:B------:R-:W-:-:S04]  /*1700*/  ISETP.GE.AND P1, PT, R26, UR9, PT ;  /* 0x000000091a007c0c */ /* 0x000fc8000bf26270 */
[----:B------:R-:W-:-:S04]  /*1710*/  ISETP.GT.AND P1, PT, R26, -0x1, !P1 ;  /* 0xffffffff1a00780c */ /* 0x000fc80004f24270 */
[----:B------:R-:W-:-:S13]  /*1720*/  PLOP3.LUT P1, PT, P0, P1, PT, 0x80, 0x8 ;  /* 0x000000000008781c */ /* 0x000fda0000723070 */
[----:B------:R-:W-:Y:S05]  /*1730*/  @!P1 BRA `(.L_x_10) ;  /* 0x0000000000389947 */ /* 0x000fea0003800000 */
[----:B------:R-:W0:Y:S01]  /*1740*/  LDC.64 R18, c[0x0][0x380] ;  /* 0x0000e000ff127b82 */ /* 0x000e220000000a00 */
[----:B------:R-:W-:-:S04]  /*1750*/  IMAD R25, R25, UR9, R26 ;  /* 0x0000000919197c24 */ /* 0x000fc8000f8e021a */
[----:B0-----:R-:W-:-:S06]  /*1760*/  IMAD.WIDE R18, R25, 0x4, R18 ;  /* 0x0000000419127825 */ /* 0x001fcc00078e0212 */
[----:B------:R-:W2:Y:S01]  /*1770*/  LDG.E R18, desc[UR10][R18.64] ;  /* 0x0000000a12127981 */ /* 0x000ea2000c1e1900 */
[----:B------:R-:W-:Y:S01]  /*1780*/  VIADD R24, R24, 0x1 ;  /* 0x0000000118187836 */ /* 0x000fe20000000000 */
[C---:B--2---:R-:W-:Y:S02]  /*1790*/  PRMT R20, R18.reuse, 0x7770, RZ ;  /* 0x0000777012147816 */ /* 0x044fe400000000ff */
[C---:B------:R-:W-:Y:S02]  /*17a0*/  PRMT R21, R18.reuse, 0x7771, RZ ;  /* 0x0000777112157816 */ /* 0x040fe400000000ff */
[----:B------:R-:W-:Y:S02]  /*17b0*/  PRMT R25, R18, 0x7772, RZ ;  /* 0x0000777212197816 */ /* 0x000fe400000000ff */
[----:B------:R-:W-:Y:S02]  /*17c0*/  I2FP.F32.U32 R27, R20 ;  /* 0x00000014001b7245 */ /* 0x000fe40000201000 */
[----:B------:R-:W-:-:S02]  /*17d0*/  I2FP.F32.U32 R21, R21 ;  /* 0x0000001500157245 */ /* 0x000fc40000201000 */
[----:B------:R-:W-:Y:S01]  /*17e0*/  I2FP.F32.U32 R20, R25 ;  /* 0x0000001900147245 */ /* 0x000fe20000201000 */
[----:B------:R-:W-:Y:S02]  /*17f0*/  FADD R0, R0, R27 ;  /* 0x0000001b00007221 */ /* 0x000fe40000000000 */
[----:B------:R-:W-:Y:S02]  /*1800*/  FADD R2, R2, R21 ;  /* 0x0000001502027221 */ /* 0x000fe40000000000 */
[----:B------:R-:W-:-:S07]  /*1810*/  FADD R3, R3, R20 ;  /* 0x0000001403037221 */ /* 0x000fce0000000000 */
.L_x_10:
[----:B------:R-:W-:Y:S05]  /*1820*/  BSYNC.RECONVERGENT B0 ;  /* 0x0000000000007941 */ /* 0x000fea0003800200 */
.L_x_9:
[----:B------:R-:W-:Y:S05]  /*1830*/  BRA.U UP0, `(.L_x_11) ;  /* 0xffffffed00887547 */ /* 0x000fea000b83ffff */
[----:B------:R-:W-:Y:S01]  /*1840*/  ISETP.GE.AND P0, PT, R24, 0x1, PT ;  /* 0x000000011800780c */ /* 0x000fe20003f06270 */
[----:B------:R-:W-:-:S12]  /*1850*/  BSSY.RECONVERGENT B0, `(.L_x_4) ;  /* 0x000003a000007945 */ /* 0x000fd80003800200 */
[----:B------:R-:W-:Y:S05]  /*1860*/  @!P0 BRA `(.L_x_12) ;  /* 0x0000000000e08947 */ /* 0x000fea0003800000 */
[----:B------:R-:W-:Y:S01]  /*1870*/  I2FP.F32.U32 R9, R24 ;  /* 0x0000001800097245 */ /* 0x000fe20000201000 */
[----:B------:R-:W-:Y:S03]  /*1880*/  BSSY.RECONVERGENT B1, `(.L_x_13) ;  /* 0x000000c000017945 */ /* 0x000fe60003800200 */
[----:B------:R-:W0:Y:S08]  /*1890*/  MUFU.RCP R8, R9 ;  /* 0x0000000900087308 */ /* 0x000e300000001000 */
[----:B------:R-:W1:Y:S01]  /*18a0*/  FCHK P0, R0, R9 ;  /* 0x0000000900007302 */ /* 0x000e620000000000 */
[----:B0-----:R-:W-:-:S04]  /*18b0*/  FFMA R11, -R9, R8, 1 ;  /* 0x3f800000090b7423 */ /* 0x001fc80000000108 */
[----:B------:R-:W-:-:S04]  /*18c0*/  FFMA R11, R8, R11, R8 ;  /* 0x0000000b080b7223 */ /* 0x000fc80000000008 */
[----:B------:R-:W-:-:S04]  /*18d0*/  FFMA R8, R0, R11, RZ ;  /* 0x0000000b00087223 */ /* 0x000fc800000000ff */
[----:B------:R-:W-:-:S04]  /*18e0*/  FFMA R10, -R9, R8, R0 ;  /* 0x00000008090a7223 */ /* 0x000fc80000000100 */
[----:B------:R-:W-:Y:S01]  /*18f0*/  FFMA R8, R11, R10, R8 ;  /* 0x0000000a0b087223 */ /* 0x000fe20000000008 */
[----:B-1----:R-:W-:Y:S06]  /*1900*/  @!P0 BRA `(.L_x_14) ;  /* 0x00000000000c8947 */ /* 0x002fec0003800000 */
[----:B------:R-:W-:-:S07]  /*1910*/  MOV R8, 0x1930 ;  /* 0x0000193000087802 */ /* 0x000fce0000000f00 */
[----:B------:R-:W-:Y:S05]  /*1920*/  CALL.REL.NOINC `($__internal_0_$__cuda_sm3x_div_rn_noftz_f32_slowpath) ;  /* 0x0000000400ac7944 */ /* 0x000fea0003c00000 */
[----:B------:R-:W-:-:S07]  /*1930*/  IMAD.MOV.U32 R8, RZ, RZ, R0 ;  /* 0x000000ffff087224 */ /* 0x000fce00078e0000 */
.L_x_14:
[----:B------:R-:W-:Y:S05]  /*1940*/  BSYNC.RECONVERGENT B1 ;  /* 0x0000000000017941 */ /* 0x000fea0003800200 */
.L_x_13:
[----:B------:R-:W0:Y:S01]  /*1950*/  MUFU.RCP R0, R9 ;  /* 0x0000000900007308 */ /* 0x000e220000001000 */
[----:B------:R-:W-:Y:S07]  /*1960*/  BSSY.RECONVERGENT B1, `(.L_x_15) ;  /* 0x000000d000017945 */ /* 0x000fee0003800200 */
[----:B------:R-:W-:Y:S08]  /*1970*/  FCHK P0, R2, R9 ;  /* 0x0000000902007302 */ /* 0x000ff00000000000 */
[----:B------:R-:W1:Y:S01]  /*1980*/  F2I.U32.TRUNC.NTZ R8, R8 ;  /* 0x0000000800087305 */ /* 0x000e62000020f000 */
[----:B0-----:R-:W-:-:S04]  /*1990*/  FFMA R11, -R9, R0, 1 ;  /* 0x3f800000090b7423 */ /* 0x001fc80000000100 */
[----:B------:R-:W-:-:S04]  /*19a0*/  FFMA R13, R0, R11, R0 ;  /* 0x0000000b000d7223 */ /* 0x000fc80000000000 */
[----:B------:R-:W-:-:S04]  /*19b0*/  FFMA R0, R2, R13, RZ ;  /* 0x0000000d02007223 */ /* 0x000fc800000000ff */
[----:B------:R-:W-:Y:S01]  /*19c0*/  FFMA R11, -R9, R0, R2 ;  /* 0x00000000090b7223 */ /* 0x000fe20000000102 */
[----:B-1----:R-:W-:-:S03]  /*19d0*/  PRMT R17, R8, 0x7610, R17 ;  /* 0x0000761008117816 */ /* 0x002fc60000000011 */
[----:B------:R-:W-:Y:S01]  /*19e0*/  FFMA R0, R13, R11, R0 ;  /* 0x0000000b0d007223 */ /* 0x000fe20000000000 */
[----:B------:R-:W-:Y:S06]  /*19f0*/  @!P0 BRA `(.L_x_16) ;  /* 0x00000000000c8947 */ /* 0x000fec0003800000 */
[----:B------:R-:W-:Y:S01]  /*1a00*/  IMAD.MOV.U32 R0, RZ, RZ, R2 ;  /* 0x000000ffff007224 */ /* 0x000fe200078e0002 */
[----:B------:R-:W-:-:S07]  /*1a10*/  MOV R8, 0x1a30 ;  /* 0x00001a3000087802 */ /* 0x000fce0000000f00 */
[----:B------:R-:W-:Y:S05]  /*1a20*/  CALL.REL.NOINC `($__internal_0_$__cuda_sm3x_div_rn_noftz_f32_slowpath) ;  /* 0x00000004006c7944 */ /* 0x000fea0003c00000 */
.L_x_16:
[----:B------:R-:W-:Y:S05]  /*1a30*/  BSYNC.RECONVERGENT B1 ;  /* 0x0000000000017941 */ /* 0x000fea0003800200 */
.L_x_15:
        /* <DEDUP_REMOVED lines=14> */
[----:B------:R-:W-:-:S07]  /*1b20*/  IMAD.MOV.U32 R2, RZ, RZ, R0 ;  /* 0x000000ffff027224 */ /* 0x000fce00078e0000 */
.L_x_18:
[----:B------:R-:W-:Y:S05]  /*1b30*/  BSYNC.RECONVERGENT B1 ;  /* 0x0000000000017941 */ /* 0x000fea0003800200 */
.L_x_17:
[----:B------:R-:W0:Y:S01]  /*1b40*/  F2I.U32.TRUNC.NTZ R2, R2 ;  /* 0x0000000200027305 */ /* 0x000e22000020f000 */
[C---:B------:R-:W-:Y:S02]  /*1b50*/  PRMT R14, R17.reuse, 0x7610, R14 ;  /* 0x00007610110e7816 */ /* 0x040fe4000000000e */
[C---:B------:R-:W-:Y:S02]  /*1b60*/  PRMT R15, R22.reuse, 0x7610, R15 ;  /* 0x00007610160f7816 */ /* 0x040fe4000000000f */
[C---:B------:R-:W-:Y:S02]  /*1b70*/  PRMT R11, R17.reuse, 0x7610, R11 ;  /* 0x00007610110b7816 */ /* 0x040fe4000000000b */
[C---:B------:R-:W-:Y:S02]  /*1b80*/  PRMT R12, R22.reuse, 0x7610, R12 ;  /* 0x00007610160c7816 */ /* 0x040fe4000000000c */
[----:B------:R-:W-:Y:S02]  /*1b90*/  PRMT R8, R17, 0x7610, R8 ;  /* 0x0000761011087816 */ /* 0x000fe40000000008 */
[----:B------:R-:W-:-:S02]  /*1ba0*/  PRMT R9, R22, 0x7610, R9 ;  /* 0x0000761016097816 */ /* 0x000fc40000000009 */
[C---:B0-----:R-:W-:Y:S02]  /*1bb0*/  PRMT R23, R2.reuse, 0x7610, R23 ;  /* 0x0000761002177816 */ /* 0x041fe40000000017 */
[C---:B------:R-:W-:Y:S02]  /*1bc0*/  PRMT R16, R2.reuse, 0x7610, R16 ;  /* 0x0000761002107816 */ /* 0x040fe40000000010 */
[C---:B------:R-:W-:Y:S02]  /*1bd0*/  PRMT R13, R2.reuse, 0x7610, R13 ;  /* 0x00007610020d7816 */ /* 0x040fe4000000000d */
[----:B------:R-:W-:-:S07]  /*1be0*/  PRMT R10, R2, 0x7610, R10 ;  /* 0x00007610020a7816 */ /* 0x000fce000000000a */
.L_x_12:
[----:B------:R-:W-:Y:S05]  /*1bf0*/  BSYNC.RECONVERGENT B0 ;  /* 0x0000000000007941 */ /* 0x000fea0003800200 */
.L_x_4:
[----:B------:R-:W0:Y:S01]  /*1c00*/  F2I.TRUNC.NTZ R19, R6 ;  /* 0x0000000600137305 */ /* 0x000e22000020f100 */
[----:B------:R-:W-:Y:S01]  /*1c10*/  LOP3.LUT R3, R8, 0xff, RZ, 0xc0, !PT ;  /* 0x000000ff08037812 */ /* 0x000fe200078ec0ff */
[----:B------:R-:W1:Y:S01]  /*1c20*/  LDCU UR5, c[0x0][0x398] ;  /* 0x00007300ff0577ac */ /* 0x000e620008000800 */
[----:B------:R-:W-:Y:S02]  /*1c30*/  LOP3.LUT R8, R11, 0xff, RZ, 0xc0, !PT ;  /* 0x000000ff0b087812 */ /* 0x000fe400078ec0ff */
[----:B------:R-:W-:Y:S01]  /*1c40*/  LOP3.LUT R2, R17, 0xff, RZ, 0xc0, !PT ;  /* 0x000000ff11027812 */ /* 0x000fe200078ec0ff */
[----:B------:R-:W-:Y:S01]  /*1c50*/  UMOV UR4, 0x3340 ;  /* 0x0000334000047882 */ /* 0x000fe20000000000 */
[----:B------:R-:W-:Y:S01]  /*1c60*/  LOP3.LUT R11, R15, 0xff, RZ, 0xc0, !PT ;  /* 0x000000ff0f0b7812 */ /* 0x000fe200078ec0ff */
[----:B------:R-:W2:Y:S01]  /*1c70*/  F2I.TRUNC.NTZ R18, R7 ;  /* 0x0000000700127305 */ /* 0x000ea2000020f100 */
[----:B------:R-:W-:Y:S02]  /*1c80*/  LOP3.LUT R17, R10, 0xff, RZ, 0xc0, !PT ;  /* 0x000000ff0a117812 */ /* 0x000fe400078ec0ff */
[----:B------:R-:W-:-:S02]  /*1c90*/  LOP3.LUT R0, R14, 0xff, RZ, 0xc0, !PT ;  /* 0x000000ff0e007812 */ /* 0x000fc400078ec0ff */
[----:B------:R-:W-:Y:S02]  /*1ca0*/  LOP3.LUT R14, R9, 0xff, RZ, 0xc0, !PT ;  /* 0x000000ff090e7812 */ /* 0x000fe400078ec0ff */
[----:B0-----:R-:W-:Y:S01]  /*1cb0*/  I2FP.F32.S32 R15, R19 ;  /* 0x00000013000f7245 */ /* 0x001fe20000201400 */
[----:B------:R-:W0:Y:S01]  /*1cc0*/  I2F.U16 R3, R3 ;  /* 0x0000000300037306 */ /* 0x000e220000101000 */
[----:B------:R-:W-:Y:S02]  /*1cd0*/  LOP3.LUT R12, R12, 0xff, RZ, 0xc0, !PT ;  /* 0x000000ff0c0c7812 */ /* 0x000fe400078ec0ff */
[----:B------:R-:W-:Y:S01]  /*1ce0*/  LOP3.LUT R19, R13, 0xff, RZ, 0xc0, !PT ;  /* 0x000000ff0d137812 */ /* 0x000fe200078ec0ff */
[----:B------:R-:W-:Y:S01]  /*1cf0*/  FADD R15, -R15, R6 ;  /* 0x000000060f0f7221 */ /* 0x000fe20000000100 */
[----:B------:R-:W-:Y:S01]  /*1d00*/  LOP3.LUT R16, R16, 0xff, RZ, 0xc0, !PT ;  /* 0x000000ff10107812 */ /* 0x000fe200078ec0ff */
[----:B-1----:R-:W-:Y:S01]  /*1d10*/  IMAD R5, R4, UR5, R5 ;  /* 0x0000000504057c24 */ /* 0x002fe2000f8e0205 */
[----:B--2---:R-:W-:Y:S01]  /*1d20*/  I2FP.F32.S32 R10, R18 ;  /* 0x00000012000a7245 */ /* 0x004fe20000201400 */
[----:B------:R-:W1:Y:S01]  /*1d30*/  I2F.U16 R8, R8 ;  /* 0x0000000800087306 */ /* 0x000e620000101000 */
[----:B------:R-:W-:-:S02]  /*1d40*/  LOP3.LUT R9, R22, 0xff, RZ, 0xc0, !PT ;  /* 0x000000ff16097812 */ /* 0x000fc400078ec0ff */
[----:B------:R-:W-:Y:S01]  /*1d50*/  LOP3.LUT R23, R23, 0xff, RZ, 0xc0, !PT ;  /* 0x000000ff17177812 */ /* 0x000fe200078ec0ff */
[----:B------:R-:W-:Y:S01]  /*1d60*/  FADD R10, -R10, R7 ;  /* 0x000000070a0a7221 */ /* 0x000fe20000000100 */
[----:B------:R-:W-:-:S03]  /*1d70*/  FADD R7, -R15, 1 ;  /* 0x3f8000000f077421 */ /* 0x000fc60000000100 */
[----:B------:R-:W2:Y:S01]  /*1d80*/  I2F.U16 R14, R14 ;  /* 0x0000000e000e7306 */ /* 0x000ea20000101000 */
[----:B------:R-:W-:-:S04]  /*1d90*/  FADD R6, -R10, 1 ;  /* 0x3f8000000a067421 */ /* 0x000fc80000000100 */
[-C--:B------:R-:W-:Y:S01]  /*1da0*/  FMUL R13, R7, R6.reuse ;  /* 0x00000006070d7220 */ /* 0x080fe20000400000 */
[----:B------:R-:W-:Y:S02]  /*1db0*/  FMUL R6, R15, R6 ;  /* 0x000000060f067220 */ /* 0x000fe40000400000 */
[----:B------:R-:W3:Y:S01]  /*1dc0*/  I2F.U16 R18, R17 ;  /* 0x0000001100127306 */ /* 0x000ee20000101000 */
[----:B0-----:R-:W-:-:S04]  /*1dd0*/  FMUL R3, R13, R3 ;  /* 0x000000030d037220 */ /* 0x001fc80000400000 */
[----:B-1----:R-:W-:Y:S01]  /*1de0*/  FFMA R3, R6, R8, R3 ;  /* 0x0000000806037223 */ /* 0x002fe20000000003 */
[----:B------:R-:W-:Y:S01]  /*1df0*/  FMUL R8, R10, R7 ;  /* 0x000000070a087220 */ /* 0x000fe20000400000 */
[----:B--2---:R-:W-:Y:S01]  /*1e00*/  FMUL R7, R13, R14 ;  /* 0x0000000e0d077220 */ /* 0x004fe20000400000 */
[----:B------:R-:W0:Y:S01]  /*1e10*/  I2F.U16 R12, R12 ;  /* 0x0000000c000c7306 */ /* 0x000e220000101000 */
[----:B------:R-:W-:Y:S01]  /*1e20*/  FMUL R10, R15, R10 ;  /* 0x0000000a0f0a7220 */ /* 0x000fe20000400000 */
[----:B---3--:R-:W-:-:S06]  /*1e30*/  FMUL R13, R13, R18 ;  /* 0x000000120d0d7220 */ /* 0x008fcc0000400000 */
[----:B------:R-:W1:Y:S01]  /*1e40*/  I2F.U16 R19, R19 ;  /* 0x0000001300137306 */ /* 0x000e620000101000 */
[----:B0-----:R-:W-:-:S07]  /*1e50*/  FFMA R7, R6, R12, R7 ;  /* 0x0000000c06077223 */ /* 0x001fce0000000007 */
[----:B------:R-:W0:Y:S01]  /*1e60*/  I2F.U16 R0, R0 ;  /* 0x0000000000007306 */ /* 0x000e220000101000 */
[----:B-1----:R-:W-:-:S07]  /*1e70*/  FFMA R13, R6, R19, R13 ;  /* 0x00000013060d7223 */ /* 0x002fce000000000d */
[----:B------:R-:W1:Y:S01]  /*1e80*/  I2F.U16 R11, R11 ;  /* 0x0000000b000b7306 */ /* 0x000e620000101000 */
[----:B------:R-:W-:Y:S02]  /*1e90*/  IMAD.U32 R6, RZ, RZ, UR4 ;  /* 0x00000004ff067e24 */ /* 0x000fe4000f8e00ff */
[----:B0-----:R-:W-:-:S05]  /*1ea0*/  FFMA R3, R8, R0, R3 ;  /* 0x0000000008037223 */ /* 0x001fca0000000003 */
[----:B------:R-:W0:Y:S01]  /*1eb0*/  I2F.U16 R16, R16 ;  /* 0x0000001000107306 */ /* 0x000e220000101000 */
[----:B-1----:R-:W-:-:S07]  /*1ec0*/  FFMA R7, R8, R11, R7 ;  /* 0x0000000b08077223 */ /* 0x002fce0000000007 */
[----:B------:R-:W1:Y:S01]  /*1ed0*/  I2F.U16 R2, R2 ;  /* 0x0000000200027306 */ /* 0x000e620000101000 */
[----:B0-----:R-:W-:-:S07]  /*1ee0*/  FFMA R13, R8, R16, R13 ;  /* 0x00000010080d7223 */ /* 0x001fce000000000d */
[----:B------:R-:W0:Y:S01]  /*1ef0*/  I2F.U16 R9, R9 ;  /* 0x0000000900097306 */ /* 0x000e220000101000 */
[----:B-1----:R-:W-:-:S07]  /*1f00*/  FFMA R0, R10, R2, R3 ;  /* 0x000000020a007223 */ /* 0x002fce0000000003 */
[----:B------:R-:W1:Y:S01]  /*1f10*/  I2F.U16 R23, R23 ;  /* 0x0000001700177306 */ /* 0x000e620000101000 */
[----:B------:R-:W2:Y:S01]  /*1f20*/  LDC.64 R2, c[0x0][0x388] ;  /* 0x0000e200ff027b82 */ /* 0x000ea20000000a00 */
[----:B0-----:R-:W-:-:S06]  /*1f30*/  FFMA R7, R10, R9, R7 ;  /* 0x000000090a077223 */ /* 0x001fcc0000000007 */
[----:B------:R-:W-:Y:S01]  /*1f40*/  F2I.U32.TRUNC.NTZ R0, R0 ;  /* 0x0000000000007305 */ /* 0x000fe2000020f000 */
[----:B-1----:R-:W-:-:S07]  /*1f50*/  FFMA R13, R10, R23, R13 ;  /* 0x000000170a0d7223 */ /* 0x002fce000000000d */
[----:B------:R-:W0:Y:S08]  /*1f60*/  F2I.U32.TRUNC.NTZ R7, R7 ;  /* 0x0000000700077305 */ /* 0x000e30000020f000 */
[----:B------:R-:W1:Y:S01]  /*1f70*/  F2I.U32.TRUNC.NTZ R13, R13 ;  /* 0x0000000d000d7305 */ /* 0x000e62000020f000 */
[----:B--2---:R-:W-:Y:S01]  /*1f80*/  IMAD.WIDE R2, R5, 0x4, R2 ;  /* 0x0000000405027825 */ /* 0x004fe200078e0202 */
[----:B0-----:R-:W-:-:S02]  /*1f90*/  PRMT R0, R0, 0x3340, R7 ;  /* 0x0000334000007816 */ /* 0x001fc40000000007 */
[----:B-1----:R-:W-:-:S04]  /*1fa0*/  PRMT R9, R13, R6, 0xffff ;  /* 0x0000ffff0d097416 */ /* 0x002fc80000000006 */
[----:B------:R-:W-:-:S05]  /*1fb0*/  PRMT R9, R0, 0x5410, R9 ;  /* 0x0000541000097816 */ /* 0x000fca0000000009 */
[----:B------:R-:W-:Y:S01]  /*1fc0*/  STG.E desc[UR10][R2.64], R9 ;  /* 0x0000000902007986 */ /* 0x000fe2000c10190a */
[----:B------:R-:W-:Y:S05]  /*1fd0*/  EXIT ;  /* 0x000000000000794d */ /* 0x000fea0003800000 */
        .weak           $__internal_0_$__cuda_sm3x_div_rn_noftz_f32_slowpath
        .type           $__internal_0_$__cuda_sm3x_div_rn_noftz_f32_slowpath,@function
        .size           $__internal_0_$__cuda_sm3x_div_rn_noftz_f32_slowpath,(.L_x_63 - $__internal_0_$__cuda_sm3x_div_rn_noftz_f32_slowpath)
$__internal_0_$__cuda_sm3x_div_rn_noftz_f32_slowpath:
[--C-:B------:R-:W-:Y:S01]  /*1fe0*/  SHF.R.U32.HI R11, RZ, 0x17, R9.reuse ;  /* 0x00000017ff0b7819 */ /* 0x100fe20000011609 */
[----:B------:R-:W-:Y:S01]  /*1ff0*/  BSSY.RECONVERGENT B2, `(.L_x_19) ;  /* 0x0000063000027945 */ /* 0x000fe20003800200 */
[----:B------:R-:W-:Y:S02]  /*2000*/  SHF.R.U32.HI R10, RZ, 0x17, R0 ;  /* 0x00000017ff0a7819 */ /* 0x000fe40000011600 */
[----:B------:R-:W-:Y:S01]  /*2010*/  LOP3.LUT R16, R11, 0xff, RZ, 0xc0, !PT ;  /* 0x000000ff0b107812 */ /* 0x000fe200078ec0ff */
[----:B------:R-:W-:Y:S01]  /*2020*/  IMAD.MOV.U32 R11, RZ, RZ, R9 ;  /* 0x000000ffff0b7224 */ /* 0x000fe200078e0009 */
[----:B------:R-:W-:-:S03]  /*2030*/  LOP3.LUT R14, R10, 0xff, RZ, 0xc0, !PT ;  /* 0x000000ff0a0e7812 */ /* 0x000fc600078ec0ff */
[----:B------:R-:W-:Y:S02]  /*2040*/  VIADD R13, R16, 0xffffffff ;  /* 0xffffffff100d7836 */ /* 0x000fe40000000000 */
[----:B------:R-:W-:-:S03]  /*2050*/  VIADD R12, R14, 0xffffffff ;  /* 0xffffffff0e0c7836 */ /* 0x000fc60000000000 */
[----:B------:R-:W-:-:S04]  /*2060*/  ISETP.GT.U32.AND P0, PT, R13, 0xfd, PT ;  /* 0x000000fd0d00780c */ /* 0x000fc80003f04070 */
[----:B------:R-:W-:-:S13]  /*2070*/  ISETP.GT.U32.OR P0, PT, R12, 0xfd, P0 ;  /* 0x000000fd0c00780c */ /* 0x000fda0000704470 */
[----:B------:R-:W-:Y:S01]  /*2080*/  @!P0 IMAD.MOV.U32 R10, RZ, RZ, RZ ;  /* 0x000000ffff0a8224 */ /* 0x000fe200078e00ff */
[----:B------:R-:W-:Y:S06]  /*2090*/  @!P0 BRA `(.L_x_20) ;  /* 0x00000000005c8947 */ /* 0x000fec0003800000 */
[----:B------:R-:W-:Y:S02]  /*20a0*/  FSETP.GTU.FTZ.AND P0, PT, |R0|, +INF , PT ;  /* 0x7f8000000000780b */ /* 0x000fe40003f1c200 */
[----:B------:R-:W-:-:S04]  /*20b0*/  FSETP.GTU.FTZ.AND P1, PT, |R9|, +INF , PT ;  /* 0x7f8000000900780b */ /* 0x000fc80003f3c200 */
[----:B------:R-:W-:-:S13]  /*20c0*/  PLOP3.LUT P0, PT, P0, P1, PT, 0xf8, 0x8f ;  /* 0x00000000008f781c */ /* 0x000fda0000703f70 */
[----:B------:R-:W-:Y:S05]  /*20d0*/  @P0 BRA `(.L_x_21) ;  /* 0x00000004004c0947 */ /* 0x000fea0003800000 */
[----:B------:R-:W-:-:S13]  /*20e0*/  LOP3.LUT P0, RZ, R11, 0x7fffffff, R0, 0xc8, !PT ;  /* 0x7fffffff0bff7812 */ /* 0x000fda000780c800 */
[----:B------:R-:W-:Y:S05]  /*20f0*/  @!P0 BRA `(.L_x_22) ;  /* 0x00000004003c8947 */ /* 0x000fea0003800000 */
[C---:B------:R-:W-:Y:S02]  /*2100*/  FSETP.NEU.FTZ.AND P0, PT, |R0|.reuse, +INF , PT ;  /* 0x7f8000000000780b */ /* 0x040fe40003f1d200 */
[----:B------:R-:W-:Y:S02]  /*2110*/  FSETP.NEU.FTZ.AND P2, PT, |R9|, +INF , PT ;  /* 0x7f8000000900780b */ /* 0x000fe40003f5d200 */
[----:B------:R-:W-:-:S11]  /*2120*/  FSETP.NEU.FTZ.AND P1, PT, |R0|, +INF , PT ;  /* 0x7f8000000000780b */ /* 0x000fd60003f3d200 */
[----:B------:R-:W-:Y:S05]  /*2130*/  @!P2 BRA !P0, `(.L_x_22) ;  /* 0x00000004002ca947 */ /* 0x000fea0004000000 */
[----:B------:R-:W-:-:S04]  /*2140*/  LOP3.LUT P0, RZ, R0, 0x7fffffff, RZ, 0xc0, !PT ;  /* 0x7fffffff00ff7812 */ /* 0x000fc8000780c0ff */
[----:B------:R-:W-:-:S13]  /*2150*/  PLOP3.LUT P0, PT, P2, P0, PT, 0x2f, 0xf2 ;  /* 0x0000000000f2781c */ /* 0x000fda0001700577 */
[----:B------:R-:W-:Y:S05]  /*2160*/  @P0 BRA `(.L_x_23) ;  /* 0x0000000400180947 */ /* 0x000fea0003800000 */
[----:B------:R-:W-:-:S04]  /*2170*/  LOP3.LUT P0, RZ, R11, 0x7fffffff, RZ, 0xc0, !PT ;  /* 0x7fffffff0bff7812 */ /* 0x000fc8000780c0ff */
[----:B------:R-:W-:-:S13]  /*2180*/  PLOP3.LUT P0, PT, P1, P0, PT, 0x2f, 0xf2 ;  /* 0x0000000000f2781c */ /* 0x000fda0000f00577 */
[----:B------:R-:W-:Y:S05]  /*2190*/  @P0 BRA `(.L_x_24) ;  /* 0x0000000400000947 */ /* 0x000fea0003800000 */
[----:B------:R-:W-:Y:S02]  /*21a0*/  ISETP.GE.AND P0, PT, R12, RZ, PT ;  /* 0x000000ff0c00720c */ /* 0x000fe40003f06270 */
[----:B------:R-:W-:-:S11]  /*21b0*/  ISETP.GE.AND P1, PT, R13, RZ, PT ;  /* 0x000000ff0d00720c */ /* 0x000fd60003f26270 */
[----:B------:R-:W-:Y:S02]  /*21c0*/  @P0 IMAD.MOV.U32 R10, RZ, RZ, RZ ;  /* 0x000000ffff0a0224 */ /* 0x000fe400078e00ff */
[----:B------:R-:W-:Y:S01]  /*21d0*/  @!P0 FFMA R0, R0, 1.84467440737095516160e+19, RZ ;  /* 0x5f80000000008823 */ /* 0x000fe200000000ff */
[----:B------:R-:W-:Y:S02]  /*21e0*/  @!P0 IMAD.MOV.U32 R10, RZ, RZ, -0x40 ;  /* 0xffffffc0ff0a8424 */ /* 0x000fe400078e00ff */
[----:B------:R-:W-:Y:S02]  /*21f0*/  @!P1 FFMA R11, R9, 1.84467440737095516160e+19, RZ ;  /* 0x5f800000090b9823 */ /* 0x000fe400000000ff */
[----:B------:R-:W-:-:S07]  /*2200*/  @!P1 VIADD R10, R10, 0x40 ;  /* 0x000000400a0a9836 */ /* 0x000fce0000000000 */
.L_x_20:
[----:B------:R-:W-:Y:S01]  /*2210*/  LEA R12, R16, 0xc0800000, 0x17 ;  /* 0xc0800000100c7811 */ /* 0x000fe200078eb8ff */
[----:B------:R-:W-:Y:S04]  /*2220*/  BSSY.RECONVERGENT B3, `(.L_x_25) ;  /* 0x0000036000037945 */ /* 0x000fe80003800200 */
[----:B------:R-:W-:Y:S02]  /*2230*/  IMAD.IADD R12, R11, 0x1, -R12 ;  /* 0x000000010b0c7824 */ /* 0x000fe400078e0a0c */
[----:B------:R-:W-:Y:S02]  /*2240*/  VIADD R11, R14, 0xffffff81 ;  /* 0xffffff810e0b7836 */ /* 0x000fe40000000000 */
[----:B------:R-:W0:Y:S01]  /*2250*/  MUFU.RCP R13, R12 ;  /* 0x0000000c000d7308 */ /* 0x000e220000001000 */
[----:B------:R-:W-:Y:S01]  /*2260*/  FADD.FTZ R15, -R12, -RZ ;  /* 0x800000ff0c0f7221 */ /* 0x000fe20000010100 */
[----:B------:R-:W-:-:S03]  /*2270*/  IMAD R0, R11, -0x800000, R0 ;  /* 0xff8000000b007824 */ /* 0x000fc600078e0200 */
[----:B0-----:R-:W-:-:S04]  /*2280*/  FFMA R14, R13, R15, 1 ;  /* 0x3f8000000d0e7423 */ /* 0x001fc8000000000f */
[----:B------:R-:W-:-:S04]  /*2290*/  FFMA R18, R13, R14, R13 ;  /* 0x0000000e0d127223 */ /* 0x000fc8000000000d */
[----:B------:R-:W-:-:S04]  /*22a0*/  FFMA R13, R0, R18, RZ ;  /* 0x00000012000d7223 */ /* 0x000fc800000000ff */
[----:B------:R-:W-:-:S04]  /*22b0*/  FFMA R14, R15, R13, R0 ;  /* 0x0000000d0f0e7223 */ /* 0x000fc80000000000 */
[----:B------:R-:W-:Y:S01]  /*22c0*/  FFMA R19, R18, R14, R13 ;  /* 0x0000000e12137223 */ /* 0x000fe2000000000d */
[----:B------:R-:W-:-:S03]  /*22d0*/  IADD3 R13, PT, PT, R11, 0x7f, -R16 ;  /* 0x0000007f0b0d7810 */ /* 0x000fc60007ffe810 */
[----:B------:R-:W-:Y:S02]  /*22e0*/  FFMA R14, R15, R19, R0 ;  /* 0x000000130f0e7223 */ /* 0x000fe40000000000 */
[----:B------:R-:W-:Y:S02]  /*22f0*/  IMAD.IADD R13, R13, 0x1, R10 ;  /* 0x000000010d0d7824 */ /* 0x000fe400078e020a */
[----:B------:R-:W-:-:S05]  /*2300*/  FFMA R0, R18, R14, R19 ;  /* 0x0000000e12007223 */ /* 0x000fca0000000013 */
[----:B------:R-:W-:-:S04]  /*2310*/  SHF.R.U32.HI R11, RZ, 0x17, R0 ;  /* 0x00000017ff0b7819 */ /* 0x000fc80000011600 */
[----:B------:R-:W-:-:S05]  /*2320*/  LOP3.LUT R11, R11, 0xff, RZ, 0xc0, !PT ;  /* 0x000000ff0b0b7812 */ /* 0x000fca00078ec0ff */
[----:B------:R-:W-:-:S04]  /*2330*/  IMAD.IADD R15, R11, 0x1, R13 ;  /* 0x000000010b0f7824 */ /* 0x000fc800078e020d */
[----:B------:R-:W-:-:S05]  /*2340*/  VIADD R10, R15, 0xffffffff ;  /* 0xffffffff0f0a7836 */ /* 0x000fca0000000000 */
[----:B------:R-:W-:-:S13]  /*2350*/  ISETP.GE.U32.AND P0, PT, R10, 0xfe, PT ;  /* 0x000000fe0a00780c */ /* 0x000fda0003f06070 */
[----:B------:R-:W-:Y:S05]  /*2360*/  @!P0 BRA `(.L_x_26) ;  /* 0x0000000000808947 */ /* 0x000fea0003800000 */
[----:B------:R-:W-:-:S13]  /*2370*/  ISETP.GT.AND P0, PT, R15, 0xfe, PT ;  /* 0x000000fe0f00780c */ /* 0x000fda0003f04270 */
[----:B------:R-:W-:Y:S05]  /*2380*/  @P0 BRA `(.L_x_27) ;  /* 0x00000000006c0947 */ /* 0x000fea0003800000 */
[----:B------:R-:W-:-:S13]  /*2390*/  ISETP.GE.AND P0, PT, R15, 0x1, PT ;  /* 0x000000010f00780c */ /* 0x000fda0003f06270 */
[----:B------:R-:W-:Y:S05]  /*23a0*/  @P0 BRA `(.L_x_28) ;  /* 0x0000000000740947 */ /* 0x000fea0003800000 */
[----:B------:R-:W-:Y:S02]  /*23b0*/  ISETP.GE.AND P0, PT, R15, -0x18, PT ;  /* 0xffffffe80f00780c */ /* 0x000fe40003f06270 */
[----:B------:R-:W-:-:S11]  /*23c0*/  LOP3.LUT R0, R0, 0x80000000, RZ, 0xc0, !PT ;  /* 0x8000000000007812 */ /* 0x000fd600078ec0ff */
[----:B------:R-:W-:Y:S05]  /*23d0*/  @!P0 BRA `(.L_x_28) ;  /* 0x0000000000688947 */ /* 0x000fea0003800000 */
[CCC-:B------:R-:W-:Y:S01]  /*23e0*/  FFMA.RZ R10, R18.reuse, R14.reuse, R19.reuse ;  /* 0x0000000e120a7223 */ /* 0x1c0fe2000000c013 */
[C---:B------:R-:W-:Y:S02]  /*23f0*/  VIADD R13, R15.reuse, 0x20 ;  /* 0x000000200f0d7836 */ /* 0x040fe40000000000 */
[-CC-:B------:R-:W-:Y:S01]  /*2400*/  FFMA.RM R11, R18, R14.reuse, R19.reuse ;  /* 0x0000000e120b7223 */ /* 0x180fe20000004013 */
[C---:B------:R-:W-:Y:S02]  /*2410*/  ISETP.NE.AND P2, PT, R15.reuse, RZ, PT ;  /* 0x000000ff0f00720c */ /* 0x040fe40003f45270 */
[----:B------:R-:W-:Y:S01]  /*2420*/  LOP3.LUT R12, R10, 0x7fffff, RZ, 0xc0, !PT ;  /* 0x007fffff0a0c7812 */ /* 0x000fe200078ec0ff */
[----:B------:R-:W-:Y:S01]  /*2430*/  FFMA.RP R10, R18, R14, R19 ;  /* 0x0000000e120a7223 */ /* 0x000fe20000008013 */
[----:B------:R-:W-:Y:S01]  /*2440*/  IMAD.MOV R14, RZ, RZ, -R15 ;  /* 0x000000ffff0e7224 */ /* 0x000fe200078e0a0f */
[----:B------:R-:W-:Y:S02]  /*2450*/  ISETP.NE.AND P1, PT, R15, RZ, PT ;  /* 0x000000ff0f00720c */ /* 0x000fe40003f25270 */
[----:B------:R-:W-:-:S02]  /*2460*/  LOP3.LUT R12, R12, 0x800000, RZ, 0xfc, !PT ;  /* 0x008000000c0c7812 */ /* 0x000fc400078efcff */
[----:B------:R-:W-:Y:S02]  /*2470*/  FSETP.NEU.FTZ.AND P0, PT, R10, R11, PT ;  /* 0x0000000b0a00720b */ /* 0x000fe40003f1d000 */
[----:B------:R-:W-:Y:S02]  /*2480*/  SHF.L.U32 R13, R12, R13, RZ ;  /* 0x0000000d0c0d7219 */ /* 0x000fe400000006ff */
[----:B------:R-:W-:Y:S02]  /*2490*/  SEL R11, R14, RZ, P2 ;  /* 0x000000ff0e0b7207 */ /* 0x000fe40001000000 */
[----:B------:R-:W-:Y:S02]  /*24a0*/  ISETP.NE.AND P1, PT, R13, RZ, P1 ;  /* 0x000000ff0d00720c */ /* 0x000fe40000f25270 */
[----:B------:R-:W-:Y:S02]  /*24b0*/  SHF.R.U32.HI R11, RZ, R11, R12 ;  /* 0x0000000bff0b7219 */ /* 0x000fe4000001160c */
[----:B------:R-:W-:-:S02]  /*24c0*/  PLOP3.LUT P0, PT, P0, P1, PT, 0xf8, 0x8f ;  /* 0x00000000008f781c */ /* 0x000fc40000703f70 */
[----:B------:R-:W-:Y:S02]  /*24d0*/  SHF.R.U32.HI R13, RZ, 0x1, R11 ;  /* 0x00000001ff0d7819 */ /* 0x000fe4000001160b */
[----:B------:R-:W-:-:S04]  /*24e0*/  SEL R10, RZ, 0x1, !P0 ;  /* 0x00000001ff0a7807 */ /* 0x000fc80004000000 */
[----:B------:R-:W-:-:S04]  /*24f0*/  LOP3.LUT R10, R10, 0x1, R13, 0xf8, !PT ;  /* 0x000000010a0a7812 */ /* 0x000fc800078ef80d */
[----:B------:R-:W-:-:S05]  /*2500*/  LOP3.LUT R10, R10, R11, RZ, 0xc0, !PT ;  /* 0x0000000b0a0a7212 */ /* 0x000fca00078ec0ff */
[----:B------:R-:W-:-:S05]  /*2510*/  IMAD.IADD R13, R13, 0x1, R10 ;  /* 0x000000010d0d7824 */ /* 0x000fca00078e020a */
[----:B------:R-:W-:Y:S01]  /*2520*/  LOP3.LUT R0, R13, R0, RZ, 0xfc, !PT ;  /* 0x000000000d007212 */ /* 0x000fe200078efcff */
[----:B------:R-:W-:Y:S06]  /*2530*/  BRA `(.L_x_28) ;  /* 0x0000000000107947 */ /* 0x000fec0003800000 */
.L_x_27:
[----:B------:R-:W-:-:S04]  /*2540*/  LOP3.LUT R0, R0, 0x80000000, RZ, 0xc0, !PT ;  /* 0x8000000000007812 */ /* 0x000fc800078ec0ff */
[----:B------:R-:W-:Y:S01]  /*2550*/  LOP3.LUT R0, R0, 0x7f800000, RZ, 0xfc, !PT ;  /* 0x7f80000000007812 */ /* 0x000fe200078efcff */
[----:B------:R-:W-:Y:S06]  /*2560*/  BRA `(.L_x_28) ;  /* 0x0000000000047947 */ /* 0x000fec0003800000 */
.L_x_26:
[----:B------:R-:W-:-:S07]  /*2570*/  IMAD R0, R13, 0x800000, R0 ;  /* 0x008000000d007824 */ /* 0x000fce00078e0200 */
.L_x_28:
[----:B------:R-:W-:Y:S05]  /*2580*/  BSYNC.RECONVERGENT B3 ;  /* 0x0000000000037941 */ /* 0x000fea0003800200 */
.L_x_25:
[----:B------:R-:W-:Y:S05]  /*2590*/  BRA `(.L_x_29) ;  /* 0x0000000000207947 */ /* 0x000fea0003800000 */
.L_x_24:
[----:B------:R-:W-:-:S04]  /*25a0*/  LOP3.LUT R0, R11, 0x80000000, R0, 0x48, !PT ;  /* 0x800000000b007812 */ /* 0x000fc800078e4800 */
[----:B------:R-:W-:Y:S01]  /*25b0*/  LOP3.LUT R0, R0, 0x7f800000, RZ, 0xfc, !PT ;  /* 0x7f80000000007812 */ /* 0x000fe200078efcff */
[----:B------:R-:W-:Y:S06]  /*25c0*/  BRA `(.L_x_29) ;  /* 0x0000000000147947 */ /* 0x000fec0003800000 */
.L_x_23:
[----:B------:R-:W-:Y:S01]  /*25d0*/  LOP3.LUT R0, R11, 0x80000000, R0, 0x48, !PT ;  /* 0x800000000b007812 */ /* 0x000fe200078e4800 */
[----:B------:R-:W-:Y:S06]  /*25e0*/  BRA `(.L_x_29) ;  /* 0x00000000000c7947 */ /* 0x000fec0003800000 */
.L_x_22:
[----:B------:R-:W0:Y:S01]  /*25f0*/  MUFU.RSQ R0, -QNAN ;  /* 0xffc0000000007908 */ /* 0x000e220000001400 */
[----:B------:R-:W-:Y:S05]  /*2600*/  BRA `(.L_x_29) ;  /* 0x0000000000047947 */ /* 0x000fea0003800000 */
.L_x_21:
[----:B------:R-:W-:-:S07]  /*2610*/  FADD.FTZ R0, R0, R9 ;  /* 0x0000000900007221 */ /* 0x000fce0000010000 */
.L_x_29:
[----:B------:R-:W-:Y:S05]  /*2620*/  BSYNC.RECONVERGENT B2 ;  /* 0x0000000000027941 */ /* 0x000fea0003800200 */
.L_x_19:
[----:B------:R-:W-:Y:S02]  /*2630*/  IMAD.MOV.U32 R10, RZ, RZ, R8 ;  /* 0x000000ffff0a7224 */ /* 0x000fe400078e0008 */
[----:B------:R-:W-:-:S04]  /*2640*/  IMAD.MOV.U32 R11, RZ, RZ, 0x0 ;  /* 0x00000000ff0b7424 */ /* 0x000fc800078e00ff */
[----:B0-----:R-:W-:Y:S05]  /*2650*/  RET.REL.NODEC R10 `(_Z19resizeAndBlurKernelPK6uchar4PS_iiiii) ;  /* 0xffffffd80a687950 */ /* 0x001fea0003c3ffff */
.L_x_30:
[----:B------:R-:W-:-:S00]  /*2660*/  BRA `(.L_x_30) ;  /* 0xfffffffc00fc7947 */ /* 0x000fc0000383ffff */
[----:B------:R-:W-:-:S00]  /*2670*/  NOP ;  /* 0x0000000000007918 */ /* 0x000fc00000000000 */
        /* <DEDUP_REMOVED lines=8> */
.L_x_63:


//--------------------- .text._Z19edgeDetectionKernelPK6uchar4PS_ii --------------------------
	.section	.text._Z19edgeDetectionKernelPK6uchar4PS_ii,"ax",@progbits
	.align	128
        .global         _Z19edgeDetectionKernelPK6uchar4PS_ii
        .type           _Z19edgeDetectionKernelPK6uchar4PS_ii,@function
        .size           _Z19edgeDetectionKernelPK6uchar4PS_ii,(.L_x_64 - _Z19edgeDetectionKernelPK6uchar4PS_ii)
        .other          _Z19edgeDetectionKernelPK6uchar4PS_ii,@"STO_CUDA_ENTRY STV_DEFAULT"
_Z19edgeDetectionKernelPK6uchar4PS_ii:
.text._Z19edgeDetectionKernelPK6uchar4PS_ii:
[----:B------:R-:W-:Y:S01]  /*0000*/  LDC R1, c[0x0][0x37c] ;  /* 0x0000df00ff017b82 */ /* 0x000fe20000000800 */
[----:B------:R-:W0:Y:S07]  /*0010*/  S2R R5, SR_TID.Y ;  /* 0x0000000000057919 */ /* 0x000e2e0000002200 */
[----:B------:R-:W1:Y:S01]  /*0020*/  LDC R7, c[0x0][0x360] ;  /* 0x0000d800ff077b82 */ /* 0x000e620000000800 */
[----:B------:R-:W1:Y:S07]  /*0030*/  S2R R4, SR_TID.X ;  /* 0x0000000000047919 */ /* 0x000e6e0000002100 */
[----:B------:R-:W0:Y:S08]  /*0040*/  S2UR UR5, SR_CTAID.Y ;  /* 0x00000000000579c3 */ /* 0x000e300000002600 */
[----:B------:R-:W0:Y:S08]  /*0050*/  LDC R0, c[0x0][0x364] ;  /* 0x0000d900ff007b82 */ /* 0x000e300000000800 */
[----:B------:R-:W1:Y:S08]  /*0060*/  S2UR UR4, SR_CTAID.X ;  /* 0x00000000000479c3 */ /* 0x000e700000002500 */
[----:B------:R-:W2:Y:S01]  /*0070*/  LDC.64 R2, c[0x0][0x390] ;  /* 0x0000e400ff027b82 */ /* 0x000ea20000000a00 */
[----:B0-----:R-:W-:-:S02]  /*0080*/  IMAD R0, R0, UR5, R5 ;  /* 0x0000000500007c24 */ /* 0x001fc4000f8e0205 */
[----:B-1----:R-:W-:-:S03]  /*0090*/  IMAD R7, R7, UR4, R4 ;  /* 0x0000000407077c24 */ /* 0x002fc6000f8e0204 */
[----:B--2---:R-:W-:-:S04]  /*00a0*/  ISETP.GE.AND P0, PT, R0, R3, PT ;  /* 0x000000030000720c */ /* 0x004fc80003f06270 */
[----:B------:R-:W-:-:S13]  /*00b0*/  ISETP.GE.OR P0, PT, R7, R2, P0 ;  /* 0x000000020700720c */ /* 0x000fda0000706670 */
[----:B------:R-:W-:Y:S05]  /*00c0*/  @P0 EXIT ;  /* 0x000000000000094d */ /* 0x000fea0003800000 */
[----:B------:R-:W-:Y:S01]  /*00d0*/  IADD3 R4, PT, PT, R2, -0x1, RZ ;  /* 0xffffffff02047810 */ /* 0x000fe20007ffe0ff */
[----:B------:R-:W-:Y:S01]  /*00e0*/  VIADD R3, R3, 0xffffffff ;  /* 0xffffffff03037836 */ /* 0x000fe20000000000 */
[----:B------:R-:W0:Y:S02]  /*00f0*/  LDCU.64 UR4, c[0x0][0x358] ;  /* 0x00006b00ff0477ac */ /* 0x000e240008000a00 */
[----:B------:R-:W-:-:S04]  /*0100*/  ISETP.NE.AND P0, PT, R7, R4, PT ;  /* 0x000000040700720c */ /* 0x000fc80003f05270 */
[----:B------:R-:W-:-:S04]  /*0110*/  ISETP.NE.AND P0, PT, R7, RZ, P0 ;  /* 0x000000ff0700720c */ /* 0x000fc80000705270 */
[----:B------:R-:W-:-:S04]  /*0120*/  ISETP.NE.AND P0, PT, R0, RZ, P0 ;  /* 0x000000ff0000720c */ /* 0x000fc80000705270 */
[----:B------:R-:W-:-:S13]  /*0130*/  ISETP.NE.AND P0, PT, R0, R3, P0 ;  /* 0x000000030000720c */ /* 0x000fda0000705270 */
[----:B------:R-:W1:Y:S01]  /*0140*/  @!P0 LDC.64 R4, c[0x0][0x388] ;  /* 0x0000e200ff048b82 */ /* 0x000e620000000a00 */
[----:B------:R-:W-:Y:S01]  /*0150*/  @!P0 IMAD R3, R0, R2, R7 ;  /* 0x0000000200038224 */ /* 0x000fe200078e0207 */
[----:B------:R-:W-:-:S03]  /*0160*/  @!P0 MOV R9, 0xff000000 ;  /* 0xff00000000098802 */ /* 0x000fc60000000f00 */
[----:B-1----:R-:W-:-:S05]  /*0170*/  @!P0 IMAD.WIDE R4, R3, 0x4, R4 ;  /* 0x0000000403048825 */ /* 0x002fca00078e0204 */
[----:B0-----:R0:W-:Y:S01]  /*0180*/  @!P0 STG.E desc[UR4][R4.64], R9 ;  /* 0x0000000904008986 */ /* 0x0011e2000c101904 */
[----:B------:R-:W-:Y:S05]  /*0190*/  @!P0 EXIT ;  /* 0x000000000000894d */ /* 0x000fea0003800000 */
[----:B0-----:R-:W0:Y:S01]  /*01a0*/  LDC.64 R4, c[0x0][0x380] ;  /* 0x0000e000ff047b82 */ /* 0x001e220000000a00 */
[----:B------:R-:W-:-:S04]  /*01b0*/  VIADD R3, R0, 0xffffffff ;  /* 0xffffffff00037836 */ /* 0x000fc80000000000 */
[----:B------:R-:W-:-:S05]  /*01c0*/  IMAD R3, R3, R2, R7 ;  /* 0x0000000203037224 */ /* 0x000fca00078e0207 */
[----:B------:R-:W-:-:S05]  /*01d0*/  IADD3 R7, PT, PT, R3, -0x1, RZ ;  /* 0xffffffff03077810 */ /* 0x000fca0007ffe0ff */
[----:B0-----:R-:W-:-:S05]  /*01e0*/  IMAD.WIDE R4, R7, 0x4, R4 ;  /* 0x0000000407047825 */ /* 0x001fca00078e0204 */
[----:B------:R-:W2:Y:S01]  /*01f0*/  LDG.E.U8 R0, desc[UR4][R4.64] ;  /* 0x0000000404007981 */ /* 0x000ea2000c1e1100 */
[----:B------:R-:W-:-:S03]  /*0200*/  IMAD.WIDE R6, R2, 0x4, R4 ;  /* 0x0000000402067825 */ /* 0x000fc600078e0204 */
[----:B------:R-:W2:Y:S01]  /*0210*/  LDG.E.U8 R11, desc[UR4][R4.64+0x8] ;  /* 0x00000804040b7981 */ /* 0x000ea2000c1e1100 */
[----:B------:R-:W-:-:S03]  /*0220*/  IMAD.WIDE R8, R2, 0x4, R6 ;  /* 0x0000000402087825 */ /* 0x000fc600078e0206 */
[----:B------:R-:W3:Y:S04]  /*0230*/  LDG.E.U8 R10, desc[UR4][R4.64+0x4] ;  /* 0x00000404040a7981 */ /* 0x000ee8000c1e1100 */
[----:B------:R-:W4:Y:S04]  /*0240*/  LDG.E.U8 R15, desc[UR4][R6.64] ;  /* 0x00000004060f7981 */ /* 0x000f28000c1e1100 */
[----:B------:R-:W5:Y:S04]  /*0250*/  LDG.E.U8 R12, desc[UR4][R6.64+0x8] ;  /* 0x00000804060c7981 */ /* 0x000f68000c1e1100 */
[----:B------:R-:W5:Y:S04]  /*0260*/  LDG.E.U8 R14, desc[UR4][R8.64] ;  /* 0x00000004080e7981 */ /* 0x000f68000c1e1100 */
[----:B------:R-:W5:Y:S04]  /*0270*/  LDG.E.U8 R17, desc[UR4][R8.64+0x4] ;  /* 0x0000040408117981 */ /* 0x000f68000c1e1100 */
[----:B------:R-:W5:Y:S01]  /*0280*/  LDG.E.U8 R19, desc[UR4][R8.64+0x8] ;  /* 0x0000080408137981 */ /* 0x000f62000c1e1100 */
[----:B------:R-:W-:Y:S01]  /*0290*/  BSSY.RECONVERGENT B0, `(.L_x_31) ;  /* 0x0000019000007945 */ /* 0x000fe20003800200 */
[----:B--2---:R-:W-:-:S05]  /*02a0*/  IMAD.IADD R13, R0, 0x1, R11 ;  /* 0x00000001000d7824 */ /* 0x004fca00078e020b */
[----:B---3--:R-:W-:Y:S01]  /*02b0*/  LEA R10, R10, R13, 0x1 ;  /* 0x0000000d0a0a7211 */ /* 0x008fe200078e08ff */
[----:B----4-:R-:W-:Y:S01]  /*02c0*/  IMAD R15, R15, 0x2, R0 ;  /* 0x000000020f0f7824 */ /* 0x010fe200078e0200 */
[----:B-----5:R-:W-:-:S03]  /*02d0*/  LEA R12, R12, R11, 0x1 ;  /* 0x0000000b0c0c7211 */ /* 0x020fc600078e08ff */
[----:B------:R-:W-:Y:S01]  /*02e0*/  IMAD.IADD R10, R14, 0x1, -R10 ;  /* 0x000000010e0a7824 */ /* 0x000fe200078e0a0a */
[----:B------:R-:W-:-:S04]  /*02f0*/  IADD3 R12, PT, PT, R12, -R15, -R14 ;  /* 0x8000000f0c0c7210 */ /* 0x000fc80007ffe80e */
[----:B------:R-:W-:Y:S01]  /*0300*/  LEA R10, R17, R10, 0x1 ;  /* 0x0000000a110a7211 */ /* 0x000fe200078e08ff */
[----:B------:R-:W-:-:S03]  /*0310*/  IMAD.IADD R12, R12, 0x1, R19 ;  /* 0x000000010c0c7824 */ /* 0x000fc600078e0213 */
[----:B------:R-:W-:Y:S01]  /*0320*/  IADD3 R10, PT, PT, R10, R19, RZ ;  /* 0x000000130a0a7210 */ /* 0x000fe20007ffe0ff */
[----:B------:R-:W-:-:S04]  /*0330*/  IMAD R5, R12, R12, RZ ;  /* 0x0000000c0c057224 */ /* 0x000fc800078e02ff */
[----:B------:R-:W-:-:S05]  /*0340*/  IMAD R5, R10, R10, R5 ;  /* 0x0000000a0a057224 */ /* 0x000fca00078e0205 */
[----:B------:R-:W-:-:S05]  /*0350*/  I2FP.F32.U32 R0, R5 ;  /* 0x0000000500007245 */ /* 0x000fca0000201000 */
[----:B------:R-:W-:Y:S01]  /*0360*/  VIADD R4, R0, 0xf3000000 ;  /* 0xf300000000047836 */ /* 0x000fe20000000000 */
[----:B------:R0:W1:Y:S04]  /*0370*/  MUFU.RSQ R7, R0 ;  /* 0x0000000000077308 */ /* 0x0000680000001400 */
[----:B------:R-:W-:Y:S02]  /*0380*/  ISETP.GT.U32.AND P0, PT, R4, 0x727fffff, PT ;  /* 0x727fffff0400780c */ /* 0x000fe40003f04070 */
[----:B------:R-:W-:-:S11]  /*0390*/  IADD3 R5, PT, PT, R3, R2, RZ ;  /* 0x0000000203057210 */ /* 0x000fd60007ffe0ff */
[----:B01----:R-:W-:Y:S05]  /*03a0*/  @!P0 BRA `(.L_x_32) ;  /* 0x00000000000c8947 */ /* 0x003fea0003800000 */
[----:B------:R-:W-:-:S07]  /*03b0*/  MOV R9, 0x3d0 ;  /* 0x000003d000097802 */ /* 0x000fce0000000f00 */
[----:B------:R-:W-:Y:S05]  /*03c0*/  CALL.REL.NOINC `($__internal_1_$__cuda_sm20_sqrt_rn_f32_slowpath) ;  /* 0x0000000000487944 */ /* 0x000fea0003c00000 */
[----:B------:R-:W-:Y:S05]  /*03d0*/  BRA `(.L_x_33) ;  /* 0x0000000000107947 */ /* 0x000fea0003800000 */
.L_x_32:
[----:B------:R-:W-:Y:S01]  /*03e0*/  FMUL.FTZ R3, R0, R7 ;  /* 0x0000000700037220 */ /* 0x000fe20000410000 */
[----:B------:R-:W-:-:S03]  /*03f0*/  FMUL.FTZ R7, R7, 0.5 ;  /* 0x3f00000007077820 */ /* 0x000fc60000410000 */
[----:B------:R-:W-:-:S04]  /*0400*/  FFMA R0, -R3, R3, R0 ;  /* 0x0000000303007223 */ /* 0x000fc80000000100 */
[----:B------:R-:W-:-:S07]  /*0410*/  FFMA R0, R0, R7, R3 ;  /* 0x0000000700007223 */ /* 0x000fce0000000003 */
.L_x_33:
[----:B------:R-:W-:Y:S05]  /*0420*/  BSYNC.RECONVERGENT B0 ;  /* 0x0000000000007941 */ /* 0x000fea0003800200 */
.L_x_31:
[----:B------:R-:W0:Y:S01]  /*0430*/  F2I.TRUNC.NTZ R0, R0 ;  /* 0x0000000000007305 */ /* 0x000e22000020f100 */
[----:B------:R-:W1:Y:S01]  /*0440*/  LDC.64 R2, c[0x0][0x388] ;  /* 0x0000e200ff027b82 */ /* 0x000e620000000a00 */
[----:B------:R-:W-:Y:S02]  /*0450*/  UMOV UR6, 0x3340 ;  /* 0x0000334000067882 */ /* 0x000fe40000000000 */
[----:B------:R-:W-:Y:S02]  /*0460*/  MOV R7, UR6 ;  /* 0x0000000600077c02 */ /* 0x000fe40008000f00 */
[----:B0-----:R-:W-:-:S04]  /*0470*/  VIMNMX R4, PT, PT, RZ, R0, !PT ;  /* 0x00000000ff047248 */ /* 0x001fc80007fe0100 */
[----:B------:R-:W-:-:S04]  /*0480*/  VIMNMX R4, PT, PT, R4, 0xff, PT ;  /* 0x000000ff04047848 */ /* 0x000fc80003fe0100 */
[C---:B------:R-:W-:Y:S02]  /*0490*/  PRMT R6, R4.reuse, R7, 0xffff ;  /* 0x0000ffff04067416 */ /* 0x040fe40000000007 */
[----:B------:R-:W-:Y:S01]  /*04a0*/  PRMT R7, R4, 0x3340, R4 ;  /* 0x0000334004077816 */ /* 0x000fe20000000004 */
[----:B-1----:R-:W-:-:S03]  /*04b0*/  IMAD.WIDE R2, R5, 0x4, R2 ;  /* 0x0000000405027825 */ /* 0x002fc600078e0202 */
[----:B------:R-:W-:-:S05]  /*04c0*/  PRMT R7, R7, 0x5410, R6 ;  /* 0x0000541007077816 */ /* 0x000fca0000000006 */
[----:B------:R-:W-:Y:S01]  /*04d0*/  STG.E desc[UR4][R2.64], R7 ;  /* 0x0000000702007986 */ /* 0x000fe2000c101904 */
[----:B------:R-:W-:Y:S05]  /*04e0*/  EXIT ;  /* 0x000000000000794d */ /* 0x000fea0003800000 */
        .weak           $__internal_1_$__cuda_sm20_sqrt_rn_f32_slowpath
        .type           $__internal_1_$__cuda_sm20_sqrt_rn_f32_slowpath,@function
        .size           $__internal_1_$__cuda_sm20_sqrt_rn_f32_slowpath,(.L_x_64 - $__internal_1_$__cuda_sm20_sqrt_rn_f32_slowpath)
$__internal_1_$__cuda_sm20_sqrt_rn_f32_slowpath:
[----:B------:R-:W-:-:S13]  /*04f0*/  LOP3.LUT P0, RZ, R0, 0x7fffffff, RZ, 0xc0, !PT ;  /* 0x7fffffff00ff7812 */ /* 0x000fda000780c0ff */
[----:B------:R-:W-:Y:S01]  /*0500*/  @!P0 IMAD.MOV.U32 R2, RZ, RZ, R0 ;  /* 0x000000ffff028224 */ /* 0x000fe200078e0000 */
[----:B------:R-:W-:Y:S06]  /*0510*/  @!P0 BRA `(.L_x_34) ;  /* 0x0000000000408947 */ /* 0x000fec0003800000 */
[----:B------:R-:W-:-:S13]  /*0520*/  FSETP.GEU.FTZ.AND P0, PT, R0, RZ, PT ;  /* 0x000000ff0000720b */ /* 0x000fda0003f1e000 */
[----:B------:R-:W-:Y:S01]  /*0530*/  @!P0 MOV R2, 0x7fffffff ;  /* 0x7fffffff00028802 */ /* 0x000fe20000000f00 */
[----:B------:R-:W-:Y:S06]  /*0540*/  @!P0 BRA `(.L_x_34) ;  /* 0x0000000000348947 */ /* 0x000fec0003800000 */
[----:B------:R-:W-:-:S13]  /*0550*/  FSETP.GTU.FTZ.AND P0, PT, |R0|, +INF , PT ;  /* 0x7f8000000000780b */ /* 0x000fda0003f1c200 */
[----:B------:R-:W-:Y:S01]  /*0560*/  @P0 FADD.FTZ R2, R0, 1 ;  /* 0x3f80000000020421 */ /* 0x000fe20000010000 */
[----:B------:R-:W-:Y:S06]  /*0570*/  @P0 BRA `(.L_x_34) ;  /* 0x0000000000280947 */ /* 0x000fec0003800000 */
[----:B------:R-:W-:-:S13]  /*0580*/  FSETP.NEU.FTZ.AND P0, PT, |R0|, +INF , PT ;  /* 0x7f8000000000780b */ /* 0x000fda0003f1d200 */
[----:B------:R-:W-:-:S04]  /*0590*/  @P0 FFMA R3, R0, 1.84467440737095516160e+19, RZ ;  /* 0x5f80000000030823 */ /* 0x000fc800000000ff */
[----:B------:R-:W0:Y:S02]  /*05a0*/  @P0 MUFU.RSQ R2, R3 ;  /* 0x0000000300020308 */ /* 0x000e240000001400 */
[----:B0-----:R-:W-:Y:S01]  /*05b0*/  @P0 FMUL.FTZ R4, R3, R2 ;  /* 0x0000000203040220 */ /* 0x001fe20000410000 */
[----:B------:R-:W-:Y:S01]  /*05c0*/  @P0 FMUL.FTZ R8, R2, 0.5 ;  /* 0x3f00000002080820 */ /* 0x000fe20000410000 */
[----:B------:R-:W-:Y:S02]  /*05d0*/  @!P0 MOV R2, R0 ;  /* 0x0000000000028202 */ /* 0x000fe40000000f00 */
[----:B------:R-:W-:-:S04]  /*05e0*/  @P0 FADD.FTZ R6, -R4, -RZ ;  /* 0x800000ff04060221 */ /* 0x000fc80000010100 */
[----:B------:R-:W-:-:S04]  /*05f0*/  @P0 FFMA R7, R4, R6, R3 ;  /* 0x0000000604070223 */ /* 0x000fc80000000003 */
[----:B------:R-:W-:-:S04]  /*0600*/  @P0 FFMA R7, R7, R8, R4 ;  /* 0x0000000807070223 */ /* 0x000fc80000000004 */
[----:B------:R-:W-:-:S07]  /*0610*/  @P0 FMUL.FTZ R2, R7, 2.3283064365386962891e-10 ;  /* 0x2f80000007020820 */ /* 0x000fce0000410000 */
.L_x_34:
[----:B------:R-:W-:Y:S02]  /*0620*/  HFMA2 R3, -RZ, RZ, 0, 0 ;  /* 0x00000000ff037431 */ /* 0x000fe400000001ff */
[----:B------:R-:W-:Y:S01]  /*0630*/  IMAD.MOV.U32 R0, RZ, RZ, R2 ;  /* 0x000000ffff007224 */ /* 0x000fe200078e0002 */
[----:B------:R-:W-:-:S04]  /*0640*/  MOV R2, R9 ;  /* 0x0000000900027202 */ /* 0x000fc80000000f00 */
[----:B------:R-:W-:Y:S05]  /*0650*/  RET.REL.NODEC R2 `(_Z19edgeDetectionKernelPK6uchar4PS_ii) ;  /* 0xfffffff802687950 */ /* 0x000fea0003c3ffff */
.L_x_35:
        /* <DEDUP_REMOVED lines=10> */
.L_x_64:


//--------------------- .text._Z15grayscaleKernelPK6uchar4PS_ii --------------------------
	.section	.text._Z15grayscaleKernelPK6uchar4PS_ii,"ax",@progbits
	.align	128
        .global         _Z15grayscaleKernelPK6uchar4PS_ii
        .type           _Z15grayscaleKernelPK6uchar4PS_ii,@function
        .size           _Z15grayscaleKernelPK6uchar4PS_ii,(.L_x_68 - _Z15grayscaleKernelPK6uchar4PS_ii)
        .other          _Z15grayscaleKernelPK6uchar4PS_ii,@"STO_CUDA_ENTRY STV_DEFAULT"
_Z15grayscaleKernelPK6uchar4PS_ii:
.text._Z15grayscaleKernelPK6uchar4PS_ii:
        /* <DEDUP_REMOVED lines=13> */
[----:B------:R-:W0:Y:S01]  /*00d0*/  LDC.64 R2, c[0x0][0x380] ;  /* 0x0000e000ff027b82 */ /* 0x000e220000000a00 */
[----:B------:R-:W1:Y:S01]  /*00e0*/  LDCU.64 UR4, c[0x0][0x358] ;  /* 0x00006b00ff0477ac */ /* 0x000e620008000a00 */
[----:B------:R-:W-:-:S04]  /*00f0*/  IMAD R7, R5, UR6, R0 ;  /* 0x0000000605077c24 */ /* 0x000fc8000f8e0200 */
[----:B0-----:R-:W-:-:S06]  /*0100*/  IMAD.WIDE R2, R7, 0x4, R2 ;  /* 0x0000000407027825 */ /* 0x001fcc00078e0202 */
[----:B-1----:R0:W2:Y:S01]  /*0110*/  LDG.E R2, desc[UR4][R2.64] ;  /* 0x0000000402027981 */ /* 0x0020a2000c1e1900 */
[----:B------:R-:W-:Y:S02]  /*0120*/  UMOV UR7, 0x3340 ;  /* 0x0000334000077882 */ /* 0x000fe40000000000 */
[----:B0-----:R-:W-:Y:S01]  /*0130*/  IMAD.U32 R3, RZ, RZ, UR7 ;  /* 0x00000007ff037e24 */ /* 0x001fe2000f8e00ff */
[C---:B--2---:R-:W-:Y:S02]  /*0140*/  PRMT R4, R2.reuse, 0x7771, RZ ;  /* 0x0000777102047816 */ /* 0x044fe400000000ff */
[C---:B------:R-:W-:Y:S02]  /*0150*/  PRMT R0, R2.reuse, 0x7770, RZ ;  /* 0x0000777002007816 */ /* 0x040fe400000000ff */
[----:B------:R-:W-:Y:S02]  /*0160*/  I2FP.F32.U32 R5, R4 ;  /* 0x0000000400057245 */ /* 0x000fe40000201000 */
[----:B------:R-:W-:-:S02]  /*0170*/  PRMT R4, R2, 0x7772, RZ ;  /* 0x0000777202047816 */ /* 0x000fc400000000ff */
[----:B------:R-:W-:Y:S01]  /*0180*/  I2FP.F32.U32 R0, R0 ;  /* 0x0000000000007245 */ /* 0x000fe20000201000 */
[----:B------:R-:W-:Y:S01]  /*0190*/  FMUL R5, R5, 0.58700001239776611328 ;  /* 0x3f1645a205057820 */ /* 0x000fe20000400000 */
[----:B------:R-:W-:-:S03]  /*01a0*/  I2FP.F32.U32 R9, R4 ;  /* 0x0000000400097245 */ /* 0x000fc60000201000 */
[----:B------:R-:W-:Y:S02]  /*01b0*/  FFMA R0, R0, 0.29899999499320983887, R5 ;  /* 0x3e99168700007823 */ /* 0x000fe40000000005 */
[----:B------:R-:W0:Y:S02]  /*01c0*/  LDC.64 R4, c[0x0][0x388] ;  /* 0x0000e200ff047b82 */ /* 0x000e240000000a00 */
[----:B------:R-:W-:-:S06]  /*01d0*/  FFMA R0, R9, 0.11400000005960464478, R0 ;  /* 0x3de978d509007823 */ /* 0x000fcc0000000000 */
[----:B------:R-:W1:Y:S02]  /*01e0*/  F2I.U32.TRUNC.NTZ R0, R0 ;  /* 0x0000000000007305 */ /* 0x000e64000020f000 */
[C---:B-1----:R-:W-:Y:S01]  /*01f0*/  PRMT R6, R0.reuse, R3, 0xffff ;  /* 0x0000ffff00067416 */ /* 0x042fe20000000003 */
[----:B0-----:R-:W-:Y:S01]  /*0200*/  IMAD.WIDE R2, R7, 0x4, R4 ;  /* 0x0000000407027825 */ /* 0x001fe200078e0204 */
[----:B------:R-:W-:-:S04]  /*0210*/  PRMT R9, R0, 0x3340, R0 ;  /* 0x0000334000097816 */ /* 0x000fc80000000000 */
[----:B------:R-:W-:-:S05]  /*0220*/  PRMT R9, R9, 0x5410, R6 ;  /* 0x0000541009097816 */ /* 0x000fca0000000006 */
[----:B------:R-:W-:Y:S01]  /*0230*/  STG.E desc[UR4][R2.64], R9 ;  /* 0x0000000902007986 */ /* 0x000fe2000c101904 */
[----:B------:R-:W-:Y:S05]  /*0240*/  EXIT ;  /* 0x000000000000794d */ /* 0x000fea0003800000 */
.L_x_36:
        /* <DEDUP_REMOVED lines=11> */
.L_x_68:


//--------------------- .text._Z10blurKernelPK6uchar4PS_iii --------------------------
	.section	.text._Z10blurKernelPK6uchar4PS_iii,"ax",@progbits
	.align	128
        .global         _Z10blurKernelPK6uchar4PS_iii
        .type           _Z10blurKernelPK6uchar4PS_iii,@function
        .size           _Z10blurKernelPK6uchar4PS_iii,(.L_x_65 - _Z10blurKernelPK6uchar4PS_iii)
        .other          _Z10blurKernelPK6uchar4PS_iii,@"STO_CUDA_ENTRY STV_DEFAULT"
_Z10blurKernelPK6uchar4PS_iii:
.text._Z10blurKernelPK6uchar4PS_iii:
        /* <DEDUP_REMOVED lines=14> */
[----:B------:R-:W-:Y:S02]  /*00e0*/  IMAD.MOV.U32 R13, RZ, RZ, RZ ;  /* 0x000000ffff0d7224 */ /* 0x000fe400078e00ff */
[----:B------:R-:W-:Y:S01]  /*00f0*/  IMAD.MOV.U32 R11, RZ, RZ, RZ ;  /* 0x000000ffff0b7224 */ /* 0x000fe200078e00ff */
[----:B------:R-:W1:Y:S01]  /*0100*/  LDCU.64 UR10, c[0x0][0x358] ;  /* 0x00006b00ff0a77ac */ /* 0x000e620008000a00 */
[----:B------:R-:W-:Y:S02]  /*0110*/  IMAD.MOV.U32 R7, RZ, RZ, RZ ;  /* 0x000000ffff077224 */ /* 0x000fe400078e00ff */
[----:B------:R-:W-:Y:S01]  /*0120*/  IMAD.MOV.U32 R3, RZ, RZ, RZ ;  /* 0x000000ffff037224 */ /* 0x000fe200078e00ff */
[----:B0-----:R-:W-:-:S09]  /*0130*/  UISETP.GE.AND UP0, UPT, UR7, URZ, UPT ;  /* 0x000000ff0700728c */ /* 0x001fd2000bf06270 */
[----:B-1----:R-:W-:Y:S05]  /*0140*/  BRA.U !UP0, `(.L_x_37) ;  /* 0x0000001108787547 */ /* 0x002fea000b800000 */
[----:B------:R-:W-:Y:S02]  /*0150*/  USHF.L.U32 UR4, UR7, 0x1, URZ ;  /* 0x0000000107047899 */ /* 0x000fe400080006ff */
[----:B------:R-:W-:Y:S01]  /*0160*/  VIADD R0, R6, -UR7 ;  /* 0x8000000706007c36 */ /* 0x000fe20008000000 */
[----:B------:R-:W-:Y:S01]  /*0170*/  UIADD3 UR8, UPT, UPT, -UR7, URZ, URZ ;  /* 0x000000ff07087290 */ /* 0x000fe2000fffe1ff */
[----:B------:R-:W-:Y:S01]  /*0180*/  IMAD.MOV.U32 R7, RZ, RZ, RZ ;  /* 0x000000ffff077224 */ /* 0x000fe200078e00ff */
[----:B------:R-:W-:Y:S01]  /*0190*/  ULOP3.LUT UR6, UR4, 0xfffffff8, URZ, 0xc0, !UPT ;  /* 0xfffffff804067892 */ /* 0x000fe2000f8ec0ff */
[----:B------:R-:W-:Y:S01]  /*01a0*/  IMAD.MOV.U32 R8, RZ, RZ, RZ ;  /* 0x000000ffff087224 */ /* 0x000fe200078e00ff */
[----:B------:R-:W-:Y:S01]  /*01b0*/  ULOP3.LUT UR4, UR4, 0x6, URZ, 0xc0, !UPT ;  /* 0x0000000604047892 */ /* 0x000fe2000f8ec0ff */
[----:B------:R-:W-:Y:S01]  /*01c0*/  IMAD.MOV.U32 R11, RZ, RZ, RZ ;  /* 0x000000ffff0b7224 */ /* 0x000fe200078e00ff */
[----:B------:R-:W-:Y:S01]  /*01d0*/  UIADD3 UR5, UPT, UPT, -UR7, 0x3, URZ ;  /* 0x0000000307057890 */ /* 0x000fe2000fffe1ff */
[----:B------:R-:W-:Y:S01]  /*01e0*/  IMAD.MOV.U32 R13, RZ, RZ, RZ ;  /* 0x000000ffff0d7224 */ /* 0x000fe200078e00ff */
[----:B------:R-:W-:-:S02]  /*01f0*/  UISETP.GE.U32.AND UP1, UPT, UR4, 0x3, UPT ;  /* 0x000000030400788c */ /* 0x000fc4000bf26070 */
[----:B------:R-:W-:Y:S01]  /*0200*/  UIADD3 UR9, UPT, UPT, -UR6, URZ, URZ ;  /* 0x000000ff06097290 */ /* 0x000fe2000fffe1ff */
[----:B------:R-:W-:-:S11]  /*0210*/  UMOV UR4, UR8 ;  /* 0x0000000800047c82 */ /* 0x000fd60008000000 */
.L_x_44:
[----:B------:R-:W0:Y:S01]  /*0220*/  LDCU UR7, c[0x0][0x398] ;  /* 0x00007300ff0777ac */ /* 0x000e220008000800 */
[----:B------:R-:W-:Y:S01]  /*0230*/  VIADD R15, R9, UR4 ;  /* 0x00000004090f7c36 */ /* 0x000fe20008000000 */
[----:B------:R-:W1:Y:S01]  /*0240*/  LDCU UR12, c[0x0][0x394] ;  /* 0x00007280ff0c77ac */ /* 0x000e620008000800 */
[----:B------:R-:W-:Y:S01]  /*0250*/  UMOV UR6, UR4 ;  /* 0x0000000400067c82 */ /* 0x000fe20008000000 */
[----:B------:R-:W-:Y:S02]  /*0260*/  UIADD3 UR4, UPT, UPT, UR4, 0x1, URZ ;  /* 0x0000000104047890 */ /* 0x000fe4000fffe0ff */
[----:B0-----:R-:W-:Y:S02]  /*0270*/  UISETP.GE.U32.AND UP2, UPT, UR7, 0x4, UPT ;  /* 0x000000040700788c */ /* 0x001fe4000bf46070 */
[----:B------:R-:W-:Y:S01]  /*0280*/  UISETP.NE.AND UP0, UPT, UR6, UR7, UPT ;  /* 0x000000070600728c */ /* 0x000fe2000bf05270 */
[----:B-1----:R-:W-:Y:S02]  /*0290*/  ISETP.GE.AND P0, PT, R15, UR12, PT ;  /* 0x0000000c0f007c0c */ /* 0x002fe4000bf06270 */
[----:B------:R-:W-:-:S02]  /*02a0*/  UMOV UR6, UR8 ;  /* 0x0000000800067c82 */ /* 0x000fc40008000000 */
[----:B------:R-:W-:Y:S02]  /*02b0*/  ISETP.GT.AND P0, PT, R15, -0x1, !P0 ;  /* 0xffffffff0f00780c */ /* 0x000fe40004704270 */
[----:B------:R-:W-:Y:S11]  /*02c0*/  BRA.U !UP2, `(.L_x_38) ;  /* 0x000000090a187547 */ /* 0x000ff6000b800000 */
[----:B------:R-:W0:Y:S01]  /*02d0*/  LDC.64 R2, c[0x0][0x380] ;  /* 0x0000e000ff027b82 */ /* 0x000e220000000a00 */
[----:B------:R-:W1:Y:S01]  /*02e0*/  LDCU UR6, c[0x0][0x390] ;  /* 0x00007200ff0677ac */ /* 0x000e620008000800 */
[--C-:B------:R-:W-:Y:S01]  /*02f0*/  IMAD.MOV.U32 R10, RZ, RZ, R0.reuse ;  /* 0x000000ffff0a7224 */ /* 0x100fe200078e0000 */
[----:B------:R-:W2:Y:S01]  /*0300*/  LDCU UR12, c[0x0][0x390] ;  /* 0x00007200ff0c77ac */ /* 0x000ea20008000800 */
[----:B------:R-:W-:Y:S01]  /*0310*/  UMOV UR7, UR5 ;  /* 0x0000000500077c82 */ /* 0x000fe20008000000 */
[----:B-1----:R-:W-:Y:S01]  /*0320*/  IMAD R17, R15, UR6, R0 ;  /* 0x000000060f117c24 */ /* 0x002fe2000f8e0200 */
[----:B------:R-:W-:-:S06]  /*0330*/  UMOV UR6, UR9 ;  /* 0x0000000900067c82 */ /* 0x000fcc0008000000 */
.L_x_39:
[C---:B--2---:R-:W-:Y:S01]  /*0340*/  ISETP.GE.AND P6, PT, R10.reuse, UR12, PT ;  /* 0x0000000c0a007c0c */ /* 0x044fe2000bfc6270 */
[C---:B------:R-:W-:Y:S02]  /*0350*/  VIADD R12, R10.reuse, 0x1 ;  /* 0x000000010a0c7836 */ /* 0x040fe40000000000 */
[----:B0-----:R-:W-:Y:S01]  /*0360*/  IMAD.WIDE R4, R17, 0x4, R2 ;  /* 0x0000000411047825 */ /* 0x001fe200078e0202 */
[----:B------:R-:W-:Y:S02]  /*0370*/  ISETP.GT.AND P6, PT, R10, -0x1, !P6 ;  /* 0xffffffff0a00780c */ /* 0x000fe400077c4270 */
[C---:B------:R-:W-:Y:S02]  /*0380*/  ISETP.GE.AND P1, PT, R12.reuse, UR12, PT ;  /* 0x0000000c0c007c0c */ /* 0x040fe4000bf26270 */
[----:B------:R-:W-:Y:S02]  /*0390*/  PLOP3.LUT P6, PT, P0, P6, PT, 0x80, 0x8 ;  /* 0x000000000008781c */ /* 0x000fe400007cd070 */
[----:B------:R-:W-:-:S04]  /*03a0*/  ISETP.GT.AND P1, PT, R12, -0x1, !P1 ;  /* 0xffffffff0c00780c */ /* 0x000fc80004f24270 */
[----:B------:R-:W-:-:S07]  /*03b0*/  PLOP3.LUT P1, PT, P0, P1, PT, 0x80, 0x8 ;  /* 0x000000000008781c */ /* 0x000fce0000723070 */
[----:B------:R-:W2:Y:S06]  /*03c0*/  @P6 LDG.E R12, desc[UR10][R4.64] ;  /* 0x0000000a040c6981 */ /* 0x000eac000c1e1900 */
[----:B------:R-:W3:Y:S01]  /*03d0*/  @P1 LDG.E R16, desc[UR10][R4.64+0x4] ;  /* 0x0000040a04101981 */ /* 0x000ee2000c1e1900 */
[C---:B------:R-:W-:Y:S02]  /*03e0*/  VIADD R14, R10.reuse, 0x2 ;  /* 0x000000020a0e7836 */ /* 0x040fe40000000000 */
[C---:B------:R-:W-:Y:S02]  /*03f0*/  VIADD R18, R10.reuse, 0x3 ;  /* 0x000000030a127836 */ /* 0x040fe40000000000 */
[----:B------:R-:W-:Y:S01]  /*0400*/  VIADD R20, R10, 0x5 ;  /* 0x000000050a147836 */ /* 0x000fe20000000000 */
[----:B------:R-:W-:Y:S01]  /*0410*/  ISETP.GE.AND P2, PT, R14, UR12, PT ;  /* 0x0000000c0e007c0c */ /* 0x000fe2000bf46270 */
[----:B------:R-:W-:Y:S01]  /*0420*/  VIADD R19, R10, 0x4 ;  /* 0x000000040a137836 */ /* 0x000fe20000000000 */
[----:B------:R-:W-:-:S02]  /*0430*/  ISETP.GE.AND P3, PT, R18, UR12, PT ;  /* 0x0000000c12007c0c */ /* 0x000fc4000bf66270 */
[----:B------:R-:W-:Y:S02]  /*0440*/  ISETP.GT.AND P2, PT, R14, -0x1, !P2 ;  /* 0xffffffff0e00780c */ /* 0x000fe40005744270 */
[----:B------:R-:W-:Y:S02]  /*0450*/  ISETP.GT.AND P3, PT, R18, -0x1, !P3 ;  /* 0xffffffff1200780c */ /* 0x000fe40005f64270 */
[----:B------:R-:W-:Y:S02]  /*0460*/  PLOP3.LUT P2, PT, P0, P2, PT, 0x80, 0x8 ;  /* 0x000000000008781c */ /* 0x000fe40000745070 */
[----:B------:R-:W-:Y:S02]  /*0470*/  PLOP3.LUT P3, PT, P0, P3, PT, 0x80, 0x8 ;  /* 0x000000000008781c */ /* 0x000fe40000767070 */
[----:B------:R-:W-:Y:S02]  /*0480*/  ISETP.GE.AND P4, PT, R20, UR12, PT ;  /* 0x0000000c14007c0c */ /* 0x000fe4000bf86270 */
[----:B------:R-:W-:-:S02]  /*0490*/  ISETP.GE.AND P5, PT, R19, UR12, PT ;  /* 0x0000000c13007c0c */ /* 0x000fc4000bfa6270 */
[----:B------:R-:W-:Y:S01]  /*04a0*/  ISETP.GT.AND P4, PT, R20, -0x1, !P4 ;  /* 0xffffffff1400780c */ /* 0x000fe20006784270 */
[----:B------:R-:W-:Y:S01]  /*04b0*/  VIADD R21, R10, 0x6 ;  /* 0x000000060a157836 */ /* 0x000fe20000000000 */
[----:B------:R-:W-:Y:S01]  /*04c0*/  ISETP.GT.AND P5, PT, R19, -0x1, !P5 ;  /* 0xffffffff1300780c */ /* 0x000fe20006fa4270 */
[----:B------:R-:W-:-:S03]  /*04d0*/  @P6 VIADD R8, R8, 0x1 ;  /* 0x0000000108086836 */ /* 0x000fc60000000000 */
[----:B------:R-:W-:Y:S02]  /*04e0*/  PLOP3.LUT P5, PT, P0, P5, PT, 0x80, 0x8 ;  /* 0x000000000008781c */ /* 0x000fe400007ab070 */
[----:B------:R-:W-:Y:S01]  /*04f0*/  PLOP3.LUT P4, PT, P0, P4, PT, 0x80, 0x8 ;  /* 0x000000000008781c */ /* 0x000fe20000789070 */
[----:B------:R-:W-:Y:S01]  /*0500*/  @P1 VIADD R8, R8, 0x1 ;  /* 0x0000000108081836 */ /* 0x000fe20000000000 */
[C---:B--2---:R-:W-:Y:S02]  /*0510*/  @P6 PRMT R14, R12.reuse, 0x7770, RZ ;  /* 0x000077700c0e6816 */ /* 0x044fe400000000ff */
[C---:B------:R-:W-:Y:S02]  /*0520*/  @P6 PRMT R18, R12.reuse, 0x7771, RZ ;  /* 0x000077710c126816 */ /* 0x040fe400000000ff */
[----:B------:R-:W-:Y:S02]  /*0530*/  @P6 PRMT R12, R12, 0x7772, RZ ;  /* 0x000077720c0c6816 */ /* 0x000fe400000000ff */
[----:B------:R-:W-:-:S02]  /*0540*/  @P6 I2FP.F32.U32 R18, R18 ;  /* 0x0000001200126245 */ /* 0x000fc40000201000 */
[----:B------:R-:W-:Y:S02]  /*0550*/  @P6 I2FP.F32.U32 R14, R14 ;  /* 0x0000000e000e6245 */ /* 0x000fe40000201000 */
[----:B------:R-:W-:Y:S02]  /*0560*/  @P6 I2FP.F32.U32 R20, R12 ;  /* 0x0000000c00146245 */ /* 0x000fe40000201000 */
[----:B------:R-:W2:Y:S01]  /*0570*/  @P2 LDG.E R12, desc[UR10][R4.64+0x8] ;  /* 0x0000080a040c2981 */ /* 0x000ea2000c1e1900 */
[----:B------:R-:W-:Y:S01]  /*0580*/  @P6 FADD R11, R11, R18 ;  /* 0x000000120b0b6221 */ /* 0x000fe20000000000 */
[----:B------:R-:W-:Y:S01]  /*0590*/  @P6 FADD R13, R13, R14 ;  /* 0x0000000e0d0d6221 */ /* 0x000fe20000000000 */
[----:B------:R-:W-:Y:S01]  /*05a0*/  @P6 FADD R7, R7, R20 ;  /* 0x0000001407076221 */ /* 0x000fe20000000000 */
[C---:B---3--:R-:W-:Y:S01]  /*05b0*/  @P1 PRMT R18, R16.reuse, 0x7770, RZ ;  /* 0x0000777010121816 */ /* 0x048fe200000000ff */
[----:B------:R-:W3:Y:S01]  /*05c0*/  @P3 LDG.E R14, desc[UR10][R4.64+0xc] ;  /* 0x00000c0a040e3981 */ /* 0x000ee2000c1e1900 */
[----:B------:R-:W-:-:S02]  /*05d0*/  @P1 PRMT R19, R16, 0x7771, RZ ;  /* 0x0000777110131816 */ /* 0x000fc400000000ff */
[C---:B------:R-:W-:Y:S02]  /*05e0*/  ISETP.GE.AND P6, PT, R21.reuse, UR12, PT ;  /* 0x0000000c15007c0c */ /* 0x040fe4000bfc6270 */
[----:B------:R-:W-:Y:S02]  /*05f0*/  @P1 PRMT R16, R16, 0x7772, RZ ;  /* 0x0000777210101816 */ /* 0x000fe400000000ff */
[----:B------:R-:W-:Y:S02]  /*0600*/  @P1 I2FP.F32.U32 R18, R18 ;  /* 0x0000001200121245 */ /* 0x000fe40000201000 */
[----:B------:R-:W-:Y:S02]  /*0610*/  ISETP.GT.AND P6, PT, R21, -0x1, !P6 ;  /* 0xffffffff1500780c */ /* 0x000fe400077c4270 */
[----:B------:R-:W-:Y:S01]  /*0620*/  @P1 I2FP.F32.U32 R20, R19 ;  /* 0x0000001300141245 */ /* 0x000fe20000201000 */
[----:B------:R-:W-:Y:S01]  /*0630*/  VIADD R19, R10, 0x7 ;  /* 0x000000070a137836 */ /* 0x000fe20000000000 */
[----:B------:R-:W-:Y:S01]  /*0640*/  @P1 I2FP.F32.U32 R22, R16 ;  /* 0x0000001000161245 */ /* 0x000fe20000201000 */
[----:B------:R-:W-:Y:S01]  /*0650*/  @P1 FADD R13, R13, R18 ;  /* 0x000000120d0d1221 */ /* 0x000fe20000000000 */
[----:B------:R-:W-:Y:S01]  /*0660*/  PLOP3.LUT P6, PT, P0, P6, PT, 0x80, 0x8 ;  /* 0x000000000008781c */ /* 0x000fe200007cd070 */
[----:B------:R-:W-:Y:S01]  /*0670*/  @P1 FADD R11, R11, R20 ;  /* 0x000000140b0b1221 */ /* 0x000fe20000000000 */
[----:B------:R-:W4:Y:S01]  /*0680*/  @P5 LDG.E R16, desc[UR10][R4.64+0x10] ;  /* 0x0000100a04105981 */ /* 0x000f22000c1e1900 */
[----:B------:R-:W-:Y:S01]  /*0690*/  @P1 FADD R7, R7, R22 ;  /* 0x0000001607071221 */ /* 0x000fe20000000000 */
[----:B------:R-:W-:-:S02]  /*06a0*/  ISETP.GE.AND P1, PT, R19, UR12, PT ;  /* 0x0000000c13007c0c */ /* 0x000fc4000bf26270 */
        /* <DEDUP_REMOVED lines=19> */
[----:B---3--:R-:W-:Y:S02]  /*07e0*/  @P3 PRMT R21, R14, 0x7770, RZ ;  /* 0x000077700e153816 */ /* 0x008fe400000000ff */
[----:B------:R-:W-:Y:S01]  /*07f0*/  @P2 I2FP.F32.U32 R22, R22 ;  /* 0x0000001600162245 */ /* 0x000fe20000201000 */
[----:B------:R-:W-:Y:S01]  /*0800*/  @P2 FADD R13, R13, R24 ;  /* 0x000000180d0d2221 */ /* 0x000fe20000000000 */
[----:B0-----:R-:W-:Y:S02]  /*0810*/  @P3 I2FP.F32.U32 R4, R21 ;  /* 0x0000001500043245 */ /* 0x001fe40000201000 */
[----:B------:R-:W-:Y:S02]  /*0820*/  @P2 PRMT R12, R12, 0x7772, RZ ;  /* 0x000077720c0c2816 */ /* 0x000fe400000000ff */
[C---:B------:R-:W-:Y:S01]  /*0830*/  @P3 PRMT R23, R14.reuse, 0x7771, RZ ;  /* 0x000077710e173816 */ /* 0x040fe200000000ff */
[----:B------:R-:W-:Y:S01]  /*0840*/  @P2 FADD R11, R11, R22 ;  /* 0x000000160b0b2221 */ /* 0x000fe20000000000 */
[----:B------:R-:W-:Y:S01]  /*0850*/  @P2 I2FP.F32.U32 R12, R12 ;  /* 0x0000000c000c2245 */ /* 0x000fe20000201000 */
[----:B------:R-:W-:Y:S01]  /*0860*/  @P3 FADD R13, R13, R4 ;  /* 0x000000040d0d3221 */ /* 0x000fe20000000000 */
[----:B------:R-:W-:-:S02]  /*0870*/  @P3 PRMT R14, R14, 0x7772, RZ ;  /* 0x000077720e0e3816 */ /* 0x000fc400000000ff */
[----:B------:R-:W-:Y:S02]  /*0880*/  @P3 I2FP.F32.U32 R22, R23 ;  /* 0x0000001700163245 */ /* 0x000fe40000201000 */
[C---:B----4-:R-:W-:Y:S02]  /*0890*/  @P5 PRMT R4, R16.reuse, 0x7771, RZ ;  /* 0x0000777110045816 */ /* 0x050fe400000000ff */
[----:B------:R-:W-:Y:S01]  /*08a0*/  @P5 PRMT R5, R16, 0x7770, RZ ;  /* 0x0000777010055816 */ /* 0x000fe200000000ff */
[----:B------:R-:W-:Y:S01]  /*08b0*/  @P2 FADD R7, R7, R12 ;  /* 0x0000000c07072221 */ /* 0x000fe20000000000 */
[----:B------:R-:W-:Y:S01]  /*08c0*/  @P3 I2FP.F32.U32 R14, R14 ;  /* 0x0000000e000e3245 */ /* 0x000fe20000201000 */
[----:B------:R-:W-:Y:S01]  /*08d0*/  @P3 FADD R11, R11, R22 ;  /* 0x000000160b0b3221 */ /* 0x000fe20000000000 */
[----:B------:R-:W-:Y:S02]  /*08e0*/  @P5 I2FP.F32.U32 R4, R4 ;  /* 0x0000000400045245 */ /* 0x000fe40000201000 */
[----:B------:R-:W-:-:S02]  /*08f0*/  @P5 I2FP.F32.U32 R12, R5 ;  /* 0x00000005000c5245 */ /* 0x000fc40000201000 */
[----:B-----5:R-:W-:Y:S01]  /*0900*/  @P4 PRMT R5, R18, 0x7770, RZ ;  /* 0x0000777012054816 */ /* 0x020fe200000000ff */
[----:B------:R-:W-:Y:S01]  /*0910*/  @P3 FADD R7, R7, R14 ;  /* 0x0000000e07073221 */ /* 0x000fe20000000000 */
[----:B------:R-:W-:Y:S01]  /*0920*/  @P5 PRMT R16, R16, 0x7772, RZ ;  /* 0x0000777210105816 */ /* 0x000fe200000000ff */
[----:B------:R-:W-:Y:S01]  /*0930*/  @P5 FADD R11, R11, R4 ;  /* 0x000000040b0b5221 */ /* 0x000fe20000000000 */
[----:B------:R-:W-:Y:S01]  /*0940*/  @P5 FADD R13, R13, R12 ;  /* 0x0000000c0d0d5221 */ /* 0x000fe20000000000 */
[----:B------:R-:W-:Y:S02]  /*0950*/  @P4 I2FP.F32.U32 R14, R5 ;  /* 0x00000005000e4245 */ /* 0x000fe40000201000 */
[----:B------:R-:W-:Y:S02]  /*0960*/  @P6 PRMT R4, R19, 0x7770, RZ ;  /* 0x0000777013046816 */ /* 0x000fe400000000ff */
[----:B------:R-:W-:Y:S02]  /*0970*/  @P4 PRMT R12, R18, 0x7771, RZ ;  /* 0x00007771120c4816 */ /* 0x000fe400000000ff */
[----:B------:R-:W-:-:S02]  /*0980*/  @P5 I2FP.F32.U32 R16, R16 ;  /* 0x0000001000105245 */ /* 0x000fc40000201000 */
[----:B------:R-:W-:Y:S01]  /*0990*/  @P4 PRMT R18, R18, 0x7772, RZ ;  /* 0x0000777212124816 */ /* 0x000fe200000000ff */
[----:B------:R-:W-:Y:S01]  /*09a0*/  @P4 FADD R13, R13, R14 ;  /* 0x0000000e0d0d4221 */ /* 0x000fe20000000000 */
[----:B------:R-:W-:Y:S02]  /*09b0*/  @P6 I2FP.F32.U32 R4, R4 ;  /* 0x0000000400046245 */ /* 0x000fe40000201000 */
[----:B------:R-:W-:Y:S02]  /*09c0*/  @P4 I2FP.F32.U32 R12, R12 ;  /* 0x0000000c000c4245 */ /* 0x000fe40000201000 */
[----:B------:R-:W-:Y:S01]  /*09d0*/  @P6 PRMT R5, R19, 0x7771, RZ ;  /* 0x0000777113056816 */ /* 0x000fe200000000ff */
[----:B------:R-:W-:Y:S01]  /*09e0*/  @P5 FADD R7, R7, R16 ;  /* 0x0000001007075221 */ /* 0x000fe20000000000 */
[----:B------:R-:W-:Y:S02]  /*09f0*/  @P4 I2FP.F32.U32 R18, R18 ;  /* 0x0000001200124245 */ /* 0x000fe40000201000 */
[----:B------:R-:W-:Y:S01]  /*0a00*/  @P6 PRMT R19, R19, 0x7772, RZ ;  /* 0x0000777213136816 */ /* 0x000fe200000000ff */
[----:B------:R-:W-:Y:S01]  /*0a10*/  @P6 FADD R13, R13, R4 ;  /* 0x000000040d0d6221 */ /* 0x000fe20000000000 */
[----:B------:R-:W-:Y:S01]  /*0a20*/  @P4 FADD R11, R11, R12 ;  /* 0x0000000c0b0b4221 */ /* 0x000fe20000000000 */
[----:B------:R-:W-:-:S02]  /*0a30*/  @P1 PRMT R16, R20, 0x7770, RZ ;  /* 0x0000777014101816 */ /* 0x000fc400000000ff */
[C---:B------:R-:W-:Y:S01]  /*0a40*/  @P1 PRMT R4, R20.reuse, 0x7771, RZ ;  /* 0x0000777114041816 */ /* 0x040fe200000000ff */
[----:B------:R-:W-:Y:S01]  /*0a50*/  @P4 FADD R7, R7, R18 ;  /* 0x0000001207074221 */ /* 0x000fe20000000000 */
[----:B------:R-:W-:Y:S02]  /*0a60*/  @P6 I2FP.F32.U32 R12, R5 ;  /* 0x00000005000c6245 */ /* 0x000fe40000201000 */
[----:B------:R-:W-:Y:S02]  /*0a70*/  @P6 I2FP.F32.U32 R14, R19 ;  /* 0x00000013000e6245 */ /* 0x000fe40000201000 */
[----:B------:R-:W-:Y:S01]  /*0a80*/  @P1 PRMT R20, R20, 0x7772, RZ ;  /* 0x0000777214141816 */ /* 0x000fe200000000ff */
[----:B------:R-:W-:Y:S01]  /*0a90*/  @P6 FADD R11, R11, R12 ;  /* 0x0000000c0b0b6221 */ /* 0x000fe20000000000 */
[----:B------:R-:W-:Y:S01]  /*0aa0*/  @P1 I2FP.F32.U32 R16, R16 ;  /* 0x0000001000101245 */ /* 0x000fe20000201000 */
[----:B------:R-:W-:Y:S01]  /*0ab0*/  @P6 FADD R7, R7, R14 ;  /* 0x0000000e07076221 */ /* 0x000fe20000000000 */
[----:B------:R-:W-:-:S02]  /*0ac0*/  @P1 I2FP.F32.U32 R4, R4 ;  /* 0x0000000400041245 */ /* 0x000fc40000201000 */
[----:B------:R-:W-:Y:S01]  /*0ad0*/  @P1 I2FP.F32.U32 R20, R20 ;  /* 0x0000001400141245 */ /* 0x000fe20000201000 */
[----:B------:R-:W-:Y:S02]  /*0ae0*/  @P1 FADD R13, R13, R16 ;  /* 0x000000100d0d1221 */ /* 0x000fe40000000000 */
[----:B------:R-:W-:Y:S02]  /*0af0*/  @P1 FADD R11, R11, R4 ;  /* 0x000000040b0b1221 */ /* 0x000fe40000000000 */
[----:B------:R-:W-:Y:S01]  /*0b00*/  @P1 FADD R7, R7, R20 ;  /* 0x0000001407071221 */ /* 0x000fe20000000000 */
[----:B------:R-:W-:Y:S06]  /*0b10*/  BRA.U UP2, `(.L_x_39) ;  /* 0xfffffff902087547 */ /* 0x000fec000b83ffff */
[----:B------:R-:W-:-:S12]  /*0b20*/  UIADD3 UR6, UPT, UPT, UR7, -0x3, URZ ;  /* 0xfffffffd07067890 */ /* 0x000fd8000fffe0ff */
.L_x_38:
[----:B------:R-:W0:Y:S01]  /*0b30*/  LDCU UR7, c[0x0][0x398] ;  /* 0x00007300ff0777ac */ /* 0x000e220008000800 */
[----:B------:R-:W1:Y:S01]  /*0b40*/  LDCU UR12, c[0x0][0x390] ;  /* 0x00007200ff0c77ac */ /* 0x000e620008000800 */
[----:B0-----:R-:W-:Y:S01]  /*0b50*/  ULOP3.LUT UP2, URZ, UR7, 0x1, URZ, 0xc0, !UPT ;  /* 0x0000000107ff7892 */ /* 0x001fe2000f84c0ff */
[----:B-1----:R-:W-:Y:S10]  /*0b60*/  BRA.U !UP1, `(.L_x_40) ;  /* 0x0000000509047547 */ /* 0x002ff4000b800000 */
[----:B------:R-:W0:Y:S01]  /*0b70*/  LDCU UR7, c[0x0][0x390] ;  /* 0x00007200ff0777ac */ /* 0x000e220008000800 */
[----:B------:R-:W1:Y:S01]  /*0b80*/  LDC.64 R4, c[0x0][0x380] ;  /* 0x0000e000ff047b82 */ /* 0x000e620000000a00 */
[----:B------:R-:W-:-:S04]  /*0b90*/  VIADD R2, R6, UR6 ;  /* 0x0000000606027c36 */ /* 0x000fc80008000000 */
[C---:B------:R-:W-:Y:S02]  /*0ba0*/  VIADD R3, R2.reuse, 0x1 ;  /* 0x0000000102037836 */ /* 0x040fe40000000000 */
[C---:B------:R-:W-:Y:S01]  /*0bb0*/  VIADD R10, R2.reuse, 0x2 ;  /* 0x00000002020a7836 */ /* 0x040fe20000000000 */
[C---:B0-----:R-:W-:Y:S02]  /*0bc0*/  ISETP.GE.AND P1, PT, R2.reuse, UR7, PT ;  /* 0x0000000702007c0c */ /* 0x041fe4000bf26270 */
[C---:B------:R-:W-:Y:S02]  /*0bd0*/  ISETP.GE.AND P2, PT, R3.reuse, UR7, PT ;  /* 0x0000000703007c0c */ /* 0x040fe4000bf46270 */
[----:B------:R-:W-:Y:S02]  /*0be0*/  ISETP.GT.AND P1, PT, R2, -0x1, !P1 ;  /* 0xffffffff0200780c */ /* 0x000fe40004f24270 */
[----:B------:R-:W-:Y:S01]  /*0bf0*/  ISETP.GT.AND P2, PT, R3, -0x1, !P2 ;  /* 0xffffffff0300780c */ /* 0x000fe20005744270 */
[----:B------:R-:W-:Y:S01]  /*0c00*/  IMAD R3, R15, UR7, R2 ;  /* 0x000000070f037c24 */ /* 0x000fe2000f8e0202 */
[----:B------:R-:W-:-:S02]  /*0c10*/  PLOP3.LUT P1, PT, P0, P1, PT, 0x80, 0x8 ;  /* 0x000000000008781c */ /* 0x000fc40000723070 */
[C---:B------:R-:W-:Y:S01]  /*0c20*/  ISETP.GE.AND P3, PT, R10.reuse, UR7, PT ;  /* 0x000000070a007c0c */ /* 0x040fe2000bf66270 */
[----:B-1----:R-:W-:Y:S01]  /*0c30*/  IMAD.WIDE R4, R3, 0x4, R4 ;  /* 0x0000000403047825 */ /* 0x002fe200078e0204 */
[----:B------:R-:W-:Y:S02]  /*0c40*/  PLOP3.LUT P2, PT, P0, P2, PT, 0x80, 0x8 ;  /* 0x000000000008781c */ /* 0x000fe40000745070 */
[----:B------:R-:W-:Y:S01]  /*0c50*/  ISETP.GT.AND P3, PT, R10, -0x1, !P3 ;  /* 0xffffffff0a00780c */ /* 0x000fe20005f64270 */
[----:B------:R-:W-:-:S03]  /*0c60*/  VIADD R2, R2, 0x3 ;  /* 0x0000000302027836 */ /* 0x000fc60000000000 */
[----:B------:R-:W-:Y:S02]  /*0c70*/  PLOP3.LUT P3, PT, P0, P3, PT, 0x80, 0x8 ;  /* 0x000000000008781c */ /* 0x000fe40000767070 */
[C---:B------:R-:W-:Y:S01]  /*0c80*/  ISETP.GE.AND P4, PT, R2.reuse, UR7, PT ;  /* 0x0000000702007c0c */ /* 0x040fe2000bf86270 */
[----:B------:R-:W2:Y:S03]  /*0c90*/  @P1 LDG.E R3, desc[UR10][R4.64] ;  /* 0x0000000a04031981 */ /* 0x000ea6000c1e1900 */
[----:B------:R-:W-:Y:S01]  /*0ca0*/  ISETP.GT.AND P4, PT, R2, -0x1, !P4 ;  /* 0xffffffff0200780c */ /* 0x000fe20006784270 */
[----:B------:R-:W3:Y:S03]  /*0cb0*/  @P2 LDG.E R16, desc[UR10][R4.64+0x4] ;  /* 0x0000040a04102981 */ /* 0x000ee6000c1e1900 */
        /* <DEDUP_REMOVED lines=13> */
[C---:B---3--:R-:W-:Y:S01]  /*0d90*/  @P2 PRMT R3, R16.reuse, 0x7771, RZ ;  /* 0x0000777110032816 */ /* 0x048fe200000000ff */
[----:B------:R-:W-:Y:S01]  /*0da0*/  @P1 FADD R11, R11, R12 ;  /* 0x0000000c0b0b1221 */ /* 0x000fe20000000000 */
[----:B------:R-:W-:Y:S01]  /*0db0*/  @P1 I2FP.F32.U32 R10, R10 ;  /* 0x0000000a000a1245 */ /* 0x000fe20000201000 */
[----:B------:R-:W-:Y:S01]  /*0dc0*/  @P1 FADD R7, R7, R14 ;  /* 0x0000000e07071221 */ /* 0x000fe20000000000 */
[----:B------:R-:W-:-:S02]  /*0dd0*/  @P2 PRMT R17, R16, 0x7770, RZ ;  /* 0x0000777010112816 */ /* 0x000fc400000000ff */
[----:B0-----:R-:W-:Y:S01]  /*0de0*/  @P2 I2FP.F32.U32 R4, R3 ;  /* 0x0000000300042245 */ /* 0x001fe20000201000 */
[----:B------:R-:W-:Y:S01]  /*0df0*/  @P1 FADD R13, R13, R10 ;  /* 0x0000000a0d0d1221 */ /* 0x000fe20000000000 */
[----:B------:R-:W-:Y:S02]  /*0e00*/  @P2 I2FP.F32.U32 R18, R17 ;  /* 0x0000001100122245 */ /* 0x000fe40000201000 */
[----:B----4-:R-:W-:Y:S01]  /*0e10*/  @P3 PRMT R3, R19, 0x7770, RZ ;  /* 0x0000777013033816 */ /* 0x010fe200000000ff */
[----:B------:R-:W-:Y:S01]  /*0e20*/  @P2 FADD R11, R11, R4 ;  /* 0x000000040b0b2221 */ /* 0x000fe20000000000 */
[----:B------:R-:W-:Y:S01]  /*0e30*/  @P2 PRMT R16, R16, 0x7772, RZ ;  /* 0x0000777210102816 */ /* 0x000fe200000000ff */
[----:B------:R-:W-:Y:S01]  /*0e40*/  @P2 FADD R13, R13, R18 ;  /* 0x000000120d0d2221 */ /* 0x000fe20000000000 */
[----:B------:R-:W-:Y:S02]  /*0e50*/  @P3 I2FP.F32.U32 R4, R3 ;  /* 0x0000000300043245 */ /* 0x000fe40000201000 */
[----:B------:R-:W-:-:S02]  /*0e60*/  @P3 PRMT R5, R19, 0x7771, RZ ;  /* 0x0000777113053816 */ /* 0x000fc400000000ff */
[----:B------:R-:W-:Y:S01]  /*0e70*/  @P3 PRMT R19, R19, 0x7772, RZ ;  /* 0x0000777213133816 */ /* 0x000fe200000000ff */
[----:B------:R-:W-:Y:S01]  /*0e80*/  @P3 FADD R13, R13, R4 ;  /* 0x000000040d0d3221 */ /* 0x000fe20000000000 */
[----:B------:R-:W-:Y:S02]  /*0e90*/  @P2 I2FP.F32.U32 R16, R16 ;  /* 0x0000001000102245 */ /* 0x000fe40000201000 */
[----:B------:R-:W-:Y:S02]  /*0ea0*/  @P3 I2FP.F32.U32 R10, R5 ;  /* 0x00000005000a3245 */ /* 0x000fe40000201000 */
[C---:B-----5:R-:W-:Y:S01]  /*0eb0*/  @P4 PRMT R3, R2.reuse, 0x7770, RZ ;  /* 0x0000777002034816 */ /* 0x060fe200000000ff */
[----:B------:R-:W-:Y:S01]  /*0ec0*/  @P2 FADD R7, R7, R16 ;  /* 0x0000001007072221 */ /* 0x000fe20000000000 */
[----:B------:R-:W-:Y:S01]  /*0ed0*/  @P4 PRMT R4, R2, 0x7771, RZ ;  /* 0x0000777102044816 */ /* 0x000fe200000000ff */
[----:B------:R-:W-:Y:S01]  /*0ee0*/  @P3 FADD R11, R11, R10 ;  /* 0x0000000a0b0b3221 */ /* 0x000fe20000000000 */
[----:B------:R-:W-:-:S02]  /*0ef0*/  @P3 I2FP.F32.U32 R12, R19 ;  /* 0x00000013000c3245 */ /* 0x000fc40000201000 */
[----:B------:R-:W-:Y:S02]  /*0f00*/  @P4 PRMT R2, R2, 0x7772, RZ ;  /* 0x0000777202024816 */ /* 0x000fe400000000ff */
[----:B------:R-:W-:Y:S01]  /*0f10*/  @P4 I2FP.F32.U32 R10, R3 ;  /* 0x00000003000a4245 */ /* 0x000fe20000201000 */
[----:B------:R-:W-:Y:S01]  /*0f20*/  @P3 FADD R7, R7, R12 ;  /* 0x0000000c07073221 */ /* 0x000fe20000000000 */
[----:B------:R-:W-:Y:S02]  /*0f30*/  @P4 I2FP.F32.U32 R4, R4 ;  /* 0x0000000400044245 */ /* 0x000fe40000201000 */
[----:B------:R-:W-:Y:S01]  /*0f40*/  @P4 I2FP.F32.U32 R2, R2 ;  /* 0x0000000200024245 */ /* 0x000fe20000201000 */
[----:B------:R-:W-:Y:S02]  /*0f50*/  @P4 FADD R13, R13, R10 ;  /* 0x0000000a0d0d4221 */ /* 0x000fe40000000000 */
[----:B------:R-:W-:Y:S02]  /*0f60*/  @P4 FADD R11, R11, R4 ;  /* 0x000000040b0b4221 */ /* 0x000fe40000000000 */
[----:B------:R-:W-:-:S07]  /*0f70*/  @P4 FADD R7, R7, R2 ;  /* 0x0000000207074221 */ /* 0x000fce0000000000 */
.L_x_40:
[----:B------:R-:W-:Y:S05]  /*0f80*/  BRA.U !UP2, `(.L_x_41) ;  /* 0x000000010a8c7547 */ /* 0x000fea000b800000 */
[----:B------:R-:W0:Y:S01]  /*0f90*/  LDCU UR7, c[0x0][0x390] ;  /* 0x00007200ff0777ac */ /* 0x000e220008000800 */
[----:B------:R-:W1:Y:S01]  /*0fa0*/  LDC.64 R2, c[0x0][0x380] ;  /* 0x0000e000ff027b82 */ /* 0x000e620000000a00 */
[----:B------:R-:W-:-:S04]  /*0fb0*/  VIADD R4, R6, UR6 ;  /* 0x0000000606047c36 */ /* 0x000fc80008000000 */
[C---:B------:R-:W-:Y:S01]  /*0fc0*/  VIADD R10, R4.reuse, 0x1 ;  /* 0x00000001040a7836 */ /* 0x040fe20000000000 */
[----:B0-----:R-:W-:Y:S01]  /*0fd0*/  ISETP.GE.AND P1, PT, R4, UR7, PT ;  /* 0x0000000704007c0c */ /* 0x001fe2000bf26270 */
[----:B------:R-:W-:-:S03]  /*0fe0*/  IMAD R5, R15, UR7, R4 ;  /* 0x000000070f057c24 */ /* 0x000fc6000f8e0204 */
[----:B------:R-:W-:Y:S02]  /*0ff0*/  ISETP.GE.AND P2, PT, R10, UR7, PT ;  /* 0x000000070a007c0c */ /* 0x000fe4000bf46270 */
[----:B------:R-:W-:Y:S02]  /*1000*/  ISETP.GT.AND P1, PT, R4, -0x1, !P1 ;  /* 0xffffffff0400780c */ /* 0x000fe40004f24270 */
[----:B------:R-:W-:Y:S01]  /*1010*/  ISETP.GT.AND P2, PT, R10, -0x1, !P2 ;  /* 0xffffffff0a00780c */ /* 0x000fe20005744270 */
[----:B-1----:R-:W-:Y:S01]  /*1020*/  IMAD.WIDE R2, R5, 0x4, R2 ;  /* 0x0000000405027825 */ /* 0x002fe200078e0202 */
[----:B------:R-:W-:Y:S02]  /*1030*/  PLOP3.LUT P1, PT, P0, P1, PT, 0x80, 0x8 ;  /* 0x000000000008781c */ /* 0x000fe40000723070 */
[----:B------:R-:W-:-:S11]  /*1040*/  PLOP3.LUT P2, PT, P0, P2, PT, 0x80, 0x8 ;  /* 0x000000000008781c */ /* 0x000fd60000745070 */
[----:B------:R-:W2:Y:S04]  /*1050*/  @P1 LDG.E R4, desc[UR10][R2.64] ;  /* 0x0000000a02041981 */ /* 0x000ea8000c1e1900 */
        /* <DEDUP_REMOVED lines=11> */
[C---:B------:R-:W-:Y:S01]  /*1110*/  @P2 PRMT R10, R14.reuse, 0x7771, RZ ;  /* 0x000077710e0a2816 */ /* 0x040fe200000000ff */
        /* <DEDUP_REMOVED lines=10> */
.L_x_41:
        /* <DEDUP_REMOVED lines=20> */
.L_x_43:
[----:B------:R-:W-:Y:S05]  /*1300*/  BSYNC.RECONVERGENT B0 ;  /* 0x0000000000007941 */ /* 0x000fea0003800200 */
.L_x_42:
[----:B------:R-:W-:Y:S05]  /*1310*/  BRA.U UP0, `(.L_x_44) ;  /* 0xffffffed00c07547 */ /* 0x000fea000b83ffff */
[----:B------:R-:W-:-:S07]  /*1320*/  I2FP.F32.S32 R3, R8 ;  /* 0x0000000800037245 */ /* 0x000fce0000201400 */
.L_x_37:
[----:B------:R-:W0:Y:S01]  /*1330*/  MUFU.RCP R0, R3 ;  /* 0x0000000300007308 */ /* 0x000e220000001000 */
[----:B------:R-:W-:Y:S07]  /*1340*/  BSSY.RECONVERGENT B0, `(.L_x_45) ;  /* 0x000000c000007945 */ /* 0x000fee0003800200 */
[----:B------:R-:W1:Y:S01]  /*1350*/  FCHK P0, R13, R3 ;  /* 0x000000030d007302 */ /* 0x000e620000000000 */
[----:B0-----:R-:W-:-:S04]  /*1360*/  FFMA R5, R0, -R3, 1 ;  /* 0x3f80000000057423 */ /* 0x001fc80000000803 */
[----:B------:R-:W-:-:S04]  /*1370*/  FFMA R0, R0, R5, R0 ;  /* 0x0000000500007223 */ /* 0x000fc80000000000 */
[----:B------:R-:W-:-:S04]  /*1380*/  FFMA R2, R0, R13, RZ ;  /* 0x0000000d00027223 */ /* 0x000fc800000000ff */
[----:B------:R-:W-:-:S04]  /*1390*/  FFMA R5, R2, -R3, R13 ;  /* 0x8000000302057223 */ /* 0x000fc8000000000d */
[----:B------:R-:W-:Y:S01]  /*13a0*/  FFMA R2, R0, R5, R2 ;  /* 0x0000000500027223 */ /* 0x000fe20000000002 */
[----:B-1----:R-:W-:Y:S06]  /*13b0*/  @!P0 BRA `(.L_x_46) ;  /* 0x0000000000108947 */ /* 0x002fec0003800000 */
[----:B------:R-:W-:Y:S01]  /*13c0*/  IMAD.MOV.U32 R0, RZ, RZ, R13 ;  /* 0x000000ffff007224 */ /* 0x000fe200078e000d */
[----:B------:R-:W-:-:S07]  /*13d0*/  MOV R4, 0x13f0 ;  /* 0x000013f000047802 */ /* 0x000fce0000000f00 */
[----:B------:R-:W-:Y:S05]  /*13e0*/  CALL.REL.NOINC `($__internal_2_$__cuda_sm3x_div_rn_noftz_f32_slowpath) ;  /* 0x0000000000ac7944 */ /* 0x000fea0003c00000 */
[----:B------:R-:W-:-:S07]  /*13f0*/  IMAD.MOV.U32 R2, RZ, RZ, R0 ;  /* 0x000000ffff027224 */ /* 0x000fce00078e0000 */
.L_x_46:
[----:B------:R-:W-:Y:S05]  /*1400*/  BSYNC.RECONVERGENT B0 ;  /* 0x0000000000007941 */ /* 0x000fea0003800200 */
.L_x_45:
[----:B------:R-:W0:Y:S01]  /*1410*/  MUFU.RCP R0, R3 ;  /* 0x0000000300007308 */ /* 0x000e220000001000 */
[----:B------:R-:W-:Y:S07]  /*1420*/  BSSY.RECONVERGENT B0, `(.L_x_47) ;  /* 0x000000d000007945 */ /* 0x000fee0003800200 */
[----:B------:R-:W1:Y:S08]  /*1430*/  FCHK P0, R11, R3 ;  /* 0x000000030b007302 */ /* 0x000e700000000000 */
[----:B------:R-:W2:Y:S01]  /*1440*/  F2I.U32.TRUNC.NTZ R2, R2 ;  /* 0x0000000200027305 */ /* 0x000ea2000020f000 */
[----:B0-----:R-:W-:-:S04]  /*1450*/  FFMA R5, R0, -R3, 1 ;  /* 0x3f80000000057423 */ /* 0x001fc80000000803 */
[----:B------:R-:W-:-:S04]  /*1460*/  FFMA R0, R0, R5, R0 ;  /* 0x0000000500007223 */ /* 0x000fc80000000000 */
[----:B------:R-:W-:-:S04]  /*1470*/  FFMA R4, R0, R11, RZ ;  /* 0x0000000b00047223 */ /* 0x000fc800000000ff */
[----:B------:R-:W-:-:S04]  /*1480*/  FFMA R5, R4, -R3, R11 ;  /* 0x8000000304057223 */ /* 0x000fc8000000000b */
[----:B------:R-:W-:Y:S01]  /*1490*/  FFMA R5, R0, R5, R4 ;  /* 0x0000000500057223 */ /* 0x000fe20000000004 */
[----:B-12---:R-:W-:Y:S06]  /*14a0*/  @!P0 BRA `(.L_x_48) ;  /* 0x0000000000108947 */ /* 0x006fec0003800000 */
[----:B------:R-:W-:Y:S01]  /*14b0*/  IMAD.MOV.U32 R0, RZ, RZ, R11 ;  /* 0x000000ffff007224 */ /* 0x000fe200078e000b */
[----:B------:R-:W-:-:S07]  /*14c0*/  MOV R4, 0x14e0 ;  /* 0x000014e000047802 */ /* 0x000fce0000000f00 */
[----:B------:R-:W-:Y:S05]  /*14d0*/  CALL.REL.NOINC `($__internal_2_$__cuda_sm3x_div_rn_noftz_f32_slowpath) ;  /* 0x0000000000707944 */ /* 0x000fea0003c00000 */
[----:B------:R-:W-:-:S07]  /*14e0*/  IMAD.MOV.U32 R5, RZ, RZ, R0 ;  /* 0x000000ffff057224 */ /* 0x000fce00078e0000 */
.L_x_48:
[----:B------:R-:W-:Y:S05]  /*14f0*/  BSYNC.RECONVERGENT B0 ;  /* 0x0000000000007941 */ /* 0x000fea0003800200 */
.L_x_47:
        /* <DEDUP_REMOVED lines=13> */
.L_x_50:
[----:B------:R-:W-:Y:S05]  /*15d0*/  BSYNC.RECONVERGENT B0 ;  /* 0x0000000000007941 */ /* 0x000fea0003800200 */
.L_x_49:
[----:B------:R-:W0:Y:S01]  /*15e0*/  LDC.64 R10, c[0x0][0x388] ;  /* 0x0000e200ff0a7b82 */ /* 0x000e220000000a00 */
[----:B------:R-:W1:Y:S01]  /*15f0*/  LDCU UR5, c[0x0][0x390] ;  /* 0x00007200ff0577ac */ /* 0x000e620008000800 */
[----:B------:R-:W2:Y:S01]  /*1600*/  F2I.U32.TRUNC.NTZ R0, R0 ;  /* 0x0000000000007305 */ /* 0x000ea2000020f000 */
[----:B------:R-:W-:Y:S01]  /*1610*/  PRMT R5, R2, 0x3340, R5 ;  /* 0x0000334002057816 */ /* 0x000fe20000000005 */
[----:B------:R-:W-:Y:S02]  /*1620*/  UMOV UR4, 0x3340 ;  /* 0x0000334000047882 */ /* 0x000fe40000000000 */
[----:B------:R-:W-:-:S05]  /*1630*/  IMAD.U32 R7, RZ, RZ, UR4 ;  /* 0x00000004ff077e24 */ /* 0x000fca000f8e00ff */
[----:B--2---:R-:W-:Y:S01]  /*1640*/  PRMT R4, R0, R7, 0xffff ;  /* 0x0000ffff00047416 */ /* 0x004fe20000000007 */
[----:B-1----:R-:W-:-:S03]  /*1650*/  IMAD R3, R9, UR5, R6 ;  /* 0x0000000509037c24 */ /* 0x002fc6000f8e0206 */
[----:B------:R-:W-:Y:S01]  /*1660*/  PRMT R5, R5, 0x5410, R4 ;  /* 0x0000541005057816 */ /* 0x000fe20000000004 */
[----:B0-----:R-:W-:-:S05]  /*1670*/  IMAD.WIDE R2, R3, 0x4, R10 ;  /* 0x0000000403027825 */ /* 0x001fca00078e020a */
[----:B------:R-:W-:Y:S01]  /*1680*/  STG.E desc[UR10][R2.64], R5 ;  /* 0x0000000502007986 */ /* 0x000fe2000c10190a */
[----:B------:R-:W-:Y:S05]  /*1690*/  EXIT ;  /* 0x000000000000794d */ /* 0x000fea0003800000 */
        .weak           $__internal_2_$__cuda_sm3x_div_rn_noftz_f32_slowpath
        .type           $__internal_2_$__cuda_sm3x_div_rn_noftz_f32_slowpath,@function
        .size           $__internal_2_$__cuda_sm3x_div_rn_noftz_f32_slowpath,(.L_x_65 - $__internal_2_$__cuda_sm3x_div_rn_noftz_f32_slowpath)
$__internal_2_$__cuda_sm3x_div_rn_noftz_f32_slowpath:
[--C-:B------:R-:W-:Y:S01]  /*16a0*/  SHF.R.U32.HI R10, RZ, 0x17, R3.reuse ;  /* 0x00000017ff0a7819 */ /* 0x100fe20000011603 */
[----:B------:R-:W-:Y:S01]  /*16b0*/  BSSY.RECONVERGENT B1, `(.L_x_51) ;  /* 0x0000063000017945 */ /* 0x000fe20003800200 */
[----:B------:R-:W-:Y:S01]  /*16c0*/  SHF.R.U32.HI R8, RZ, 0x17, R0 ;  /* 0x00000017ff087819 */ /* 0x000fe20000011600 */
[----:B------:R-:W-:Y:S01]  /*16d0*/  IMAD.MOV.U32 R13, RZ, RZ, R3 ;  /* 0x000000ffff0d7224 */ /* 0x000fe200078e0003 */
[----:B------:R-:W-:Y:S02]  /*16e0*/  LOP3.LUT R10, R10, 0xff, RZ, 0xc0, !PT ;  /* 0x000000ff0a0a7812 */ /* 0x000fe400078ec0ff */
        /* <DEDUP_REMOVED lines=30> */
.L_x_52:
[----:B------:R-:W-:Y:S01]  /*18d0*/  LEA R12, R10, 0xc0800000, 0x17 ;  /* 0xc08000000a0c7811 */ /* 0x000fe200078eb8ff */
[----:B------:R-:W-:Y:S04]  /*18e0*/  BSSY.RECONVERGENT B2, `(.L_x_57) ;  /* 0x0000036000027945 */ /* 0x000fe80003800200 */
[----:B------:R-:W-:Y:S02]  /*18f0*/  IMAD.IADD R12, R13, 0x1, -R12 ;  /* 0x000000010d0c7824 */ /* 0x000fe400078e0a0c */
[----:B------:R-:W-:Y:S02]  /*1900*/  VIADD R13, R16, 0xffffff81 ;  /* 0xffffff81100d7836 */ /* 0x000fe40000000000 */
[----:B------:R-:W0:Y:S01]  /*1910*/  MUFU.RCP R14, R12 ;  /* 0x0000000c000e7308 */ /* 0x000e220000001000 */
[----:B------:R-:W-:Y:S01]  /*1920*/  FADD.FTZ R15, -R12, -RZ ;  /* 0x800000ff0c0f7221 */ /* 0x000fe20000010100 */
[C---:B------:R-:W-:Y:S01]  /*1930*/  IMAD R0, R13.reuse, -0x800000, R0 ;  /* 0xff8000000d007824 */ /* 0x040fe200078e0200 */
[----:B------:R-:W-:-:S05]  /*1940*/  IADD3 R13, PT, PT, R13, 0x7f, -R10 ;  /* 0x0000007f0d0d7810 */ /* 0x000fca0007ffe80a */
[----:B------:R-:W-:Y:S02]  /*1950*/  IMAD.IADD R13, R13, 0x1, R8 ;  /* 0x000000010d0d7824 */ /* 0x000fe400078e0208 */
[----:B0-----:R-:W-:-:S04]  /*1960*/  FFMA R17, R14, R15, 1 ;  /* 0x3f8000000e117423 */ /* 0x001fc8000000000f */
[----:B------:R-:W-:-:S04]  /*1970*/  FFMA R19, R14, R17, R14 ;  /* 0x000000110e137223 */ /* 0x000fc8000000000e */
[----:B------:R-:W-:-:S04]  /*1980*/  FFMA R14, R0, R19, RZ ;  /* 0x00000013000e7223 */ /* 0x000fc800000000ff */
[----:B------:R-:W-:-:S04]  /*1990*/  FFMA R17, R15, R14, R0 ;  /* 0x0000000e0f117223 */ /* 0x000fc80000000000 */
[----:B------:R-:W-:-:S04]  /*19a0*/  FFMA R14, R19, R17, R14 ;  /* 0x00000011130e7223 */ /* 0x000fc8000000000e */
[----:B------:R-:W-:-:S04]  /*19b0*/  FFMA R15, R15, R14, R0 ;  /* 0x0000000e0f0f7223 */ /* 0x000fc80000000000 */
        /* <DEDUP_REMOVED lines=15> */
[CCC-:B------:R-:W-:Y:S01]  /*1ab0*/  FFMA.RM R13, R19.reuse, R15.reuse, R14.reuse ;  /* 0x0000000f130d7223 */ /* 0x1c0fe2000000400e */
[C---:B------:R-:W-:Y:S02]  /*1ac0*/  ISETP.NE.AND P2, PT, R12.reuse, RZ, PT ;  /* 0x000000ff0c00720c */ /* 0x040fe40003f45270 */
[----:B------:R-:W-:Y:S02]  /*1ad0*/  ISETP.NE.AND P1, PT, R12, RZ, PT ;  /* 0x000000ff0c00720c */ /* 0x000fe40003f25270 */
[----:B------:R-:W-:Y:S01]  /*1ae0*/  LOP3.LUT R10, R8, 0x7fffff, RZ, 0xc0, !PT ;  /* 0x007fffff080a7812 */ /* 0x000fe200078ec0ff */
[----:B------:R-:W-:Y:S01]  /*1af0*/  FFMA.RP R8, R19, R15, R14 ;  /* 0x0000000f13087223 */ /* 0x000fe2000000800e */
[----:B------:R-:W-:Y:S02]  /*1b00*/  VIADD R15, R12, 0x20 ;  /* 0x000000200c0f7836 */ /* 0x000fe40000000000 */
[----:B------:R-:W-:Y:S01]  /*1b10*/  LOP3.LUT R10, R10, 0x800000, RZ, 0xfc, !PT ;  /* 0x008000000a0a7812 */ /* 0x000fe200078efcff */
[----:B------:R-:W-:Y:S01]  /*1b20*/  IMAD.MOV R12, RZ, RZ, -R12 ;  /* 0x000000ffff0c7224 */ /* 0x000fe200078e0a0c */
[----:B------:R-:W-:-:S02]  /*1b30*/  FSETP.NEU.FTZ.AND P0, PT, R8, R13, PT ;  /* 0x0000000d0800720b */ /* 0x000fc40003f1d000 */
[----:B------:R-:W-:Y:S02]  /*1b40*/  SHF.L.U32 R15, R10, R15, RZ ;  /* 0x0000000f0a0f7219 */ /* 0x000fe400000006ff */
[----:B------:R-:W-:Y:S02]  /*1b50*/  SEL R13, R12, RZ, P2 ;  /* 0x000000ff0c0d7207 */ /* 0x000fe40001000000 */
[----:B------:R-:W-:Y:S02]  /*1b60*/  ISETP.NE.AND P1, PT, R15, RZ, P1 ;  /* 0x000000ff0f00720c */ /* 0x000fe40000f25270 */
[----:B------:R-:W-:Y:S02]  /*1b70*/  SHF.R.U32.HI R13, RZ, R13, R10 ;  /* 0x0000000dff0d7219 */ /* 0x000fe4000001160a */
[----:B------:R-:W-:Y:S02]  /*1b80*/  PLOP3.LUT P0, PT, P0, P1, PT, 0xf8, 0x8f ;  /* 0x00000000008f781c */ /* 0x000fe40000703f70 */
[----:B------:R-:W-:-:S02]  /*1b90*/  SHF.R.U32.HI R15, RZ, 0x1, R13 ;  /* 0x00000001ff0f7819 */ /* 0x000fc4000001160d */
[----:B------:R-:W-:-:S04]  /*1ba0*/  SEL R8, RZ, 0x1, !P0 ;  /* 0x00000001ff087807 */ /* 0x000fc80004000000 */
[----:B------:R-:W-:-:S04]  /*1bb0*/  LOP3.LUT R8, R8, 0x1, R15, 0xf8, !PT ;  /* 0x0000000108087812 */ /* 0x000fc800078ef80f */
[----:B------:R-:W-:-:S05]  /*1bc0*/  LOP3.LUT R8, R8, R13, RZ, 0xc0, !PT ;  /* 0x0000000d08087212 */ /* 0x000fca00078ec0ff */
[----:B------:R-:W-:-:S05]  /*1bd0*/  IMAD.IADD R15, R15, 0x1, R8 ;  /* 0x000000010f0f7824 */ /* 0x000fca00078e0208 */
[----:B------:R-:W-:Y:S01]  /*1be0*/  LOP3.LUT R0, R15, R0, RZ, 0xfc, !PT ;  /* 0x000000000f007212 */ /* 0x000fe200078efcff */
[----:B------:R-:W-:Y:S06]  /*1bf0*/  BRA `(.L_x_60) ;  /* 0x0000000000107947 */ /* 0x000fec0003800000 */
.L_x_59:
[----:B------:R-:W-:-:S04]  /*1c00*/  LOP3.LUT R0, R0, 0x80000000, RZ, 0xc0, !PT ;  /* 0x8000000000007812 */ /* 0x000fc800078ec0ff */
[----:B------:R-:W-:Y:S01]  /*1c10*/  LOP3.LUT R0, R0, 0x7f800000, RZ, 0xfc, !PT ;  /* 0x7f80000000007812 */ /* 0x000fe200078efcff */
[----:B------:R-:W-:Y:S06]  /*1c20*/  BRA `(.L_x_60) ;  /* 0x0000000000047947 */ /* 0x000fec0003800000 */
.L_x_58:
[----:B------:R-:W-:-:S07]  /*1c30*/  IMAD R0, R13, 0x800000, R0 ;  /* 0x008000000d007824 */ /* 0x000fce00078e0200 */
.L_x_60:
[----:B------:R-:W-:Y:S05]  /*1c40*/  BSYNC.RECONVERGENT B2 ;  /* 0x0000000000027941 */ /* 0x000fea0003800200 */
.L_x_57:
[----:B------:R-:W-:Y:S05]  /*1c50*/  BRA `(.L_x_61) ;  /* 0x0000000000207947 */ /* 0x000fea0003800000 */
.L_x_56:
[----:B------:R-:W-:-:S04]  /*1c60*/  LOP3.LUT R0, R13, 0x80000000, R0, 0x48, !PT ;  /* 0x800000000d007812 */ /* 0x000fc800078e4800 */
[----:B------:R-:W-:Y:S01]  /*1c70*/  LOP3.LUT R0, R0, 0x7f800000, RZ, 0xfc, !PT ;  /* 0x7f80000000007812 */ /* 0x000fe200078efcff */
[----:B------:R-:W-:Y:S06]  /*1c80*/  BRA `(.L_x_61) ;  /* 0x0000000000147947 */ /* 0x000fec0003800000 */
.L_x_55:
[----:B------:R-:W-:Y:S01]  /*1c90*/  LOP3.LUT R0, R13, 0x80000000, R0, 0x48, !PT ;  /* 0x800000000d007812 */ /* 0x000fe200078e4800 */
[----:B------:R-:W-:Y:S06]  /*1ca0*/  BRA `(.L_x_61) ;  /* 0x00000000000c7947 */ /* 0x000fec0003800000 */
.L_x_54:
[----:B------:R-:W0:Y:S01]  /*1cb0*/  MUFU.RSQ R0, -QNAN ;  /* 0xffc0000000007908 */ /* 0x000e220000001400 */
[----:B------:R-:W-:Y:S05]  /*1cc0*/  BRA `(.L_x_61) ;  /* 0x0000000000047947 */ /* 0x000fea0003800000 */
.L_x_53:
[----:B------:R-:W-:-:S07]  /*1cd0*/  FADD.FTZ R0, R0, R3 ;  /* 0x0000000300007221 */ /* 0x000fce0000010000 */
.L_x_61:
[----:B------:R-:W-:Y:S05]  /*1ce0*/  BSYNC.RECONVERGENT B1 ;  /* 0x0000000000017941 */ /* 0x000fea0003800200 */
.L_x_51:
[----:B------:R-:W-:Y:S02]  /*1cf0*/  IMAD.MOV.U32 R12, RZ, RZ, R4 ;  /* 0x000000ffff0c7224 */ /* 0x000fe400078e0004 */
[----:B------:R-:W-:-:S04]  /*1d00*/  IMAD.MOV.U32 R13, RZ, RZ, 0x0 ;  /* 0x00000000ff0d7424 */ /* 0x000fc800078e00ff */
[----:B0-----:R-:W-:Y:S05]  /*1d10*/  RET.REL.NODEC R12 `(_Z10blurKernelPK6uchar4PS_iii) ;  /* 0xffffffe00cb87950 */ /* 0x001fea0003c3ffff */
.L_x_62:
        /* <DEDUP_REMOVED lines=14> */
.L_x_65:


//--------------------- .nv.shared.reserved.0     --------------------------
	.section	.nv.shared.reserved.0,"aw",@nobits
	.weak		__nv_reservedSMEM_offset_0_alias
	.size		__nv_reservedSMEM_offset_0_alias, 0, 64
	.other		__nv_reservedSMEM_offset_0_alias,@"STO_CUDA_RESERVED_SHARED STV_DEFAULT"
__nv_reservedSMEM_offset_0_alias:
	.zero		0
	.zero		64


//--------------------- .nv.constant0._Z19resizeAndBlurKernelPK6uchar4PS_iiiii --------------------------
	.section	.nv.constant0._Z19resizeAndBlurKernelPK6uchar4PS_iiiii,"a",@progbits
	.sectionflags	@""
	.align	4
.nv.constant0._Z19resizeAndBlurKernelPK6uchar4PS_iiiii:
	.zero		932


//--------------------- .nv.constant0._Z19edgeDetectionKernelPK6uchar4PS_ii --------------------------
	.section	.nv.constant0._Z19edgeDetectionKernelPK6uchar4PS_ii,"a",@progbits
	.sectionflags	@""
	.align	4
.nv.constant0._Z19edgeDetectionKernelPK6uchar4PS_ii:
	.zero		920


//--------------------- .nv.constant0._Z15grayscaleKernelPK6uchar4PS_ii --------------------------
	.section	.nv.constant0._Z15grayscaleKernelPK6uchar4PS_ii,"a",@progbits
	.sectionflags	@""
	.align	4
.nv.constant0._Z15grayscaleKernelPK6uchar4PS_ii:
	.zero		920


//--------------------- .nv.constant0._Z10blurKernelPK6uchar4PS_iii --------------------------
	.section	.nv.constant0._Z10blurKernelPK6uchar4PS_iii,"a",@progbits
	.sectionflags	@""
	.align	4
.nv.constant0._Z10blurKernelPK6uchar4PS_iii:
	.zero		924


//--------------------- SYMBOLS --------------------------

	.type		.nv.reservedSmem.offset0,@object
	.size		.nv.reservedSmem.offset0,0x4
